	.target	sm_100a

	.elftype	@"ET_EXEC"


//--------------------- .note.nv.tkinfo           --------------------------
	.section	.note.nv.tkinfo,"",@"SHT_NOTE"
	.sectionflags	@"SHF_NOTE_NV_TKINFO"
	.tkinfo
        /*0018*/ 	.word	0x00000002
        /*0030*/ 	.string	""
        /*0030*/ 	.string	"ptxas"
        /*0030*/ 	.string	"Cuda compilation tools, release 13.0, V13.0.88"
        /*0030*/ 	.string	"Build cuda_13.0.r13.0/compiler.36424714_0"
        /*0030*/ 	.string	"-arch sm_100a -m 64 "



//--------------------- .note.nv.cuinfo           --------------------------
	.section	.note.nv.cuinfo,"",@"SHT_NOTE"
	.sectionflags	@"SHF_NOTE_NV_CUINFO"
        /*0018*/ 	.short	0x0002
        /*001a*/ 	.short	0x0064
        /*001c*/ 	.short	0x0082
	.zero		2


//--------------------- .nv.info                  --------------------------
	.section	.nv.info,"",@"SHT_CUDA_INFO"
	.align	4


	//----- nvinfo : EIATTR_REGCOUNT
	.align		4
        /*0000*/ 	.byte	0x04, 0x2f
        /*0002*/ 	.short	(.L_19 - .L_18)
	.align		4
.L_18:
        /*0004*/ 	.word	index@(_ZN7cutlass13device_kernelINS_4gemm6kernel13GemmUniversalIN4cute5tupleIJiiiiEEENS1_10collective13CollectiveMmaINS1_46MainloopSm100TmaUmmaWarpSpecializedBlockScaledILi4ELi2ELi2ENS5_IJNS4_1CILi2EEESB_NSA_ILi1EEEEEEEENS5_IJNSA_ILi256EEENSA_ILi64EEESF_EEENS5_IJNS_12float_e4m3_tENS_13float_ue8m0_tEEEENS5_IJNS5_IJlSC_lEEENS4_6LayoutINS5_IJNS5_IJNS5_IJNSA_ILi32EEENSA_ILi4EEEEEEiEEESQ_NS5_IJSC_iEEEEEENS5_IJNS5_IJNS5_IJNSA_ILi16EEESO_EEEiEEENS5_IJNS5_IJNSA_ILi0EEESC_EEENSA_ILi512EEEEEENS5_IJSW_iEEEEEEEEEEESK_S13_NS4_8TiledMMAINS4_8MMA_AtomIJNS4_27SM100_MMA_MXF8F6F4_2x1SM_SSISI_SI_fSJ_Li256ELi64ELNS4_4UMMA5MajorE0ELS18_0ELNS17_7ScaleInE0ELS19_0EEEEEENSM_INS5_IJSC_SC_SC_EEENS5_IJSW_SW_SW_EEEEENS5_IJNS4_10UnderscoreES1F_S1F_EEEEENS5_IJNS4_28SM100_TMA_2SM_LOAD_MULTICASTES1I_EEENS5_IJNS4_14ComposedLayoutINS4_7SwizzleILi3ELi4ELi3EEENS4_18smem_ptr_flag_bitsILi8EEENSM_INS5_IJNSA_ILi8EEENSA_ILi128EEEEEENS5_IJS1Q_SC_EEEEEEENSM_INS5_IJNS5_IJNS5_IJSP_SC_EEENS5_IJSN_SC_EEEEEESC_NS5_IJSO_SB_EEEEEENS5_IJNS5_IJNS5_IJSU_SY_EEESX_EEESW_NS5_IJSC_SY_EEEEEEEEEEEvNS4_8identityENS5_IJNS4_18SM100_TMA_2SM_LOADES1I_EEES25_vS26_EENS_8epilogue10collective18CollectiveEpilogueINS2A_23Sm100TmaWarpSpecializedILi3ELi2ELi32ELb1ELb0EEEJNS5_IJS1Q_SG_SF_EEENS5_IJNSM_IS1Q_SC_EENSM_ISN_SC_EEEEENS_10bfloat16_tESL_S2J_SL_NS2A_6fusion15FusionCallbacksIS2E_NS2K_17LinearCombinationIS2J_fS2J_fLNS_15FloatRoundStyleE2EEES2F_S2I_JEEENS4_5SM1004TMEM4LOAD26SM100_TMEM_LOAD_32dp32b32xENS4_13SM90_TMA_LOADENS1K_INS1L_ILi2ELi4ELi3EEENS1N_ILi16EEENSM_INS5_IJS1P_SN_EEES1W_EEEENS4_39AutoVectorizingCopyWithAssumedAlignmentILi128EEENS4_14SM90_TMA_STOREES2Z_S31_S31_EEEvvEEEEvNT_6ParamsE)
        /*0008*/ 	.word	0x0000007a


	//----- nvinfo : EIATTR_FRAME_SIZE
	.align		4
.L_19:
        /*000c*/ 	.byte	0x04, 0x11
        /*000e*/ 	.short	(.L_21 - .L_20)
	.align		4
.L_20:
        /*0010*/ 	.word	index@($__internal_2_$__cuda_sm10x_tcgen05_guardrail_trap_unallocated_columns_being_dealloced)
        /*0014*/ 	.word	0x00000000


	//----- nvinfo : EIATTR_FRAME_SIZE
	.align		4
.L_21:
        /*0018*/ 	.byte	0x04, 0x11
        /*001a*/ 	.short	(.L_23 - .L_22)
	.align		4
.L_22:
        /*001c*/ 	.word	index@($__internal_1_$__cuda_sm10x_tcgen05_guardrail_trap_phase_invalid_during_alloc)
        /*0020*/ 	.word	0x00000000


	//----- nvinfo : EIATTR_FRAME_SIZE
	.align		4
.L_23:
        /*0024*/ 	.byte	0x04, 0x11
        /*0026*/ 	.short	(.L_25 - .L_24)
	.align		4
.L_24:
        /*0028*/ 	.word	index@($__internal_0_$__cuda_sm10x_tcgen05_guardrail_trap_col_being_dealloced_not_returned_by_alloc)
        /*002c*/ 	.word	0x00000000


	//----- nvinfo : EIATTR_FRAME_SIZE
	.align		4
.L_25:
        /*0030*/ 	.byte	0x04, 0x11
        /*0032*/ 	.short	(.L_27 - .L_26)
	.align		4
.L_26:
        /*0034*/ 	.word	index@(_ZN7cutlass13device_kernelINS_4gemm6kernel13GemmUniversalIN4cute5tupleIJiiiiEEENS1_10collective13CollectiveMmaINS1_46MainloopSm100TmaUmmaWarpSpecializedBlockScaledILi4ELi2ELi2ENS5_IJNS4_1CILi2EEESB_NSA_ILi1EEEEEEEENS5_IJNSA_ILi256EEENSA_ILi64EEESF_EEENS5_IJNS_12float_e4m3_tENS_13float_ue8m0_tEEEENS5_IJNS5_IJlSC_lEEENS4_6LayoutINS5_IJNS5_IJNS5_IJNSA_ILi32EEENSA_ILi4EEEEEEiEEESQ_NS5_IJSC_iEEEEEENS5_IJNS5_IJNS5_IJNSA_ILi16EEESO_EEEiEEENS5_IJNS5_IJNSA_ILi0EEESC_EEENSA_ILi512EEEEEENS5_IJSW_iEEEEEEEEEEESK_S13_NS4_8TiledMMAINS4_8MMA_AtomIJNS4_27SM100_MMA_MXF8F6F4_2x1SM_SSISI_SI_fSJ_Li256ELi64ELNS4_4UMMA5MajorE0ELS18_0ELNS17_7ScaleInE0ELS19_0EEEEEENSM_INS5_IJSC_SC_SC_EEENS5_IJSW_SW_SW_EEEEENS5_IJNS4_10UnderscoreES1F_S1F_EEEEENS5_IJNS4_28SM100_TMA_2SM_LOAD_MULTICASTES1I_EEENS5_IJNS4_14ComposedLayoutINS4_7SwizzleILi3ELi4ELi3EEENS4_18smem_ptr_flag_bitsILi8EEENSM_INS5_IJNSA_ILi8EEENSA_ILi128EEEEEENS5_IJS1Q_SC_EEEEEEENSM_INS5_IJNS5_IJNS5_IJSP_SC_EEENS5_IJSN_SC_EEEEEESC_NS5_IJSO_SB_EEEEEENS5_IJNS5_IJNS5_IJSU_SY_EEESX_EEESW_NS5_IJSC_SY_EEEEEEEEEEEvNS4_8identityENS5_IJNS4_18SM100_TMA_2SM_LOADES1I_EEES25_vS26_EENS_8epilogue10collective18CollectiveEpilogueINS2A_23Sm100TmaWarpSpecializedILi3ELi2ELi32ELb1ELb0EEEJNS5_IJS1Q_SG_SF_EEENS5_IJNSM_IS1Q_SC_EENSM_ISN_SC_EEEEENS_10bfloat16_tESL_S2J_SL_NS2A_6fusion15FusionCallbacksIS2E_NS2K_17LinearCombinationIS2J_fS2J_fLNS_15FloatRoundStyleE2EEES2F_S2I_JEEENS4_5SM1004TMEM4LOAD26SM100_TMEM_LOAD_32dp32b32xENS4_13SM90_TMA_LOADENS1K_INS1L_ILi2ELi4ELi3EEENS1N_ILi16EEENSM_INS5_IJS1P_SN_EEES1W_EEEENS4_39AutoVectorizingCopyWithAssumedAlignmentILi128EEENS4_14SM90_TMA_STOREES2Z_S31_S31_EEEvvEEEEvNT_6ParamsE)
        /*0038*/ 	.word	0x00000000


	//----- nvinfo : EIATTR_MIN_STACK_SIZE
	.align		4
.L_27:
        /*003c*/ 	.byte	0x04, 0x12
        /*003e*/ 	.short	(.L_29 - .L_28)
	.align		4
.L_28:
        /*0040*/ 	.word	index@(_ZN7cutlass13device_kernelINS_4gemm6kernel13GemmUniversalIN4cute5tupleIJiiiiEEENS1_10collective13CollectiveMmaINS1_46MainloopSm100TmaUmmaWarpSpecializedBlockScaledILi4ELi2ELi2ENS5_IJNS4_1CILi2EEESB_NSA_ILi1EEEEEEEENS5_IJNSA_ILi256EEENSA_ILi64EEESF_EEENS5_IJNS_12float_e4m3_tENS_13float_ue8m0_tEEEENS5_IJNS5_IJlSC_lEEENS4_6LayoutINS5_IJNS5_IJNS5_IJNSA_ILi32EEENSA_ILi4EEEEEEiEEESQ_NS5_IJSC_iEEEEEENS5_IJNS5_IJNS5_IJNSA_ILi16EEESO_EEEiEEENS5_IJNS5_IJNSA_ILi0EEESC_EEENSA_ILi512EEEEEENS5_IJSW_iEEEEEEEEEEESK_S13_NS4_8TiledMMAINS4_8MMA_AtomIJNS4_27SM100_MMA_MXF8F6F4_2x1SM_SSISI_SI_fSJ_Li256ELi64ELNS4_4UMMA5MajorE0ELS18_0ELNS17_7ScaleInE0ELS19_0EEEEEENSM_INS5_IJSC_SC_SC_EEENS5_IJSW_SW_SW_EEEEENS5_IJNS4_10UnderscoreES1F_S1F_EEEEENS5_IJNS4_28SM100_TMA_2SM_LOAD_MULTICASTES1I_EEENS5_IJNS4_14ComposedLayoutINS4_7SwizzleILi3ELi4ELi3EEENS4_18smem_ptr_flag_bitsILi8EEENSM_INS5_IJNSA_ILi8EEENSA_ILi128EEEEEENS5_IJS1Q_SC_EEEEEEENSM_INS5_IJNS5_IJNS5_IJSP_SC_EEENS5_IJSN_SC_EEEEEESC_NS5_IJSO_SB_EEEEEENS5_IJNS5_IJNS5_IJSU_SY_EEESX_EEESW_NS5_IJSC_SY_EEEEEEEEEEEvNS4_8identityENS5_IJNS4_18SM100_TMA_2SM_LOADES1I_EEES25_vS26_EENS_8epilogue10collective18CollectiveEpilogueINS2A_23Sm100TmaWarpSpecializedILi3ELi2ELi32ELb1ELb0EEEJNS5_IJS1Q_SG_SF_EEENS5_IJNSM_IS1Q_SC_EENSM_ISN_SC_EEEEENS_10bfloat16_tESL_S2J_SL_NS2A_6fusion15FusionCallbacksIS2E_NS2K_17LinearCombinationIS2J_fS2J_fLNS_15FloatRoundStyleE2EEES2F_S2I_JEEENS4_5SM1004TMEM4LOAD26SM100_TMEM_LOAD_32dp32b32xENS4_13SM90_TMA_LOADENS1K_INS1L_ILi2ELi4ELi3EEENS1N_ILi16EEENSM_INS5_IJS1P_SN_EEES1W_EEEENS4_39AutoVectorizingCopyWithAssumedAlignmentILi128EEENS4_14SM90_TMA_STOREES2Z_S31_S31_EEEvvEEEEvNT_6ParamsE)
        /*0044*/ 	.word	0x00000000
.L_29:


//--------------------- .nv.compat                --------------------------
	.section	.nv.compat,"",@"SHT_CUDA_COMPAT_INFO"
	.align	4
        /*0000*/ 	.byte	0x02, 0x09, 0x01, 0x00, 0x02, 0x02, 0x02, 0x00, 0x02, 0x05, 0x05, 0x00, 0x03, 0x07, 0x01, 0x01
        /*0010*/ 	.byte	0x02, 0x03, 0x01, 0x00, 0x02, 0x06, 0x01, 0x00, 0x04, 0x0b, 0x08, 0x00, 0x09, 0x00, 0x00, 0x00
        /*0020*/ 	.byte	0x00, 0x00, 0x00, 0x00


//--------------------- .nv.info._ZN7cutlass13device_kernelINS_4gemm6kernel13GemmUniversalIN4cute5tupleIJiiiiEEENS1_10collective13CollectiveMmaINS1_46MainloopSm100TmaUmmaWarpSpecializedBlockScaledILi4ELi2ELi2ENS5_IJNS4_1CILi2EEESB_NSA_ILi1EEEEEEEENS5_IJNSA_ILi256EEENSA_ILi64EEESF_EEENS5_IJNS_12float_e4m3_tENS_13float_ue8m0_tEEEENS5_IJNS5_IJlSC_lEEENS4_6LayoutINS5_IJNS5_IJNS5_IJNSA_ILi32EEENSA_ILi4EEEEEEiEEESQ_NS5_IJSC_iEEEEEENS5_IJNS5_IJNS5_IJNSA_ILi16EEESO_EEEiEEENS5_IJNS5_IJNSA_ILi0EEESC_EEENSA_ILi512EEEEEENS5_IJSW_iEEEEEEEEEEESK_S13_NS4_8TiledMMAINS4_8MMA_AtomIJNS4_27SM100_MMA_MXF8F6F4_2x1SM_SSISI_SI_fSJ_Li256ELi64ELNS4_4UMMA5MajorE0ELS18_0ELNS17_7ScaleInE0ELS19_0EEEEEENSM_INS5_IJSC_SC_SC_EEENS5_IJSW_SW_SW_EEEEENS5_IJNS4_10UnderscoreES1F_S1F_EEEEENS5_IJNS4_28SM100_TMA_2SM_LOAD_MULTICASTES1I_EEENS5_IJNS4_14ComposedLayoutINS4_7SwizzleILi3ELi4ELi3EEENS4_18smem_ptr_flag_bitsILi8EEENSM_INS5_IJNSA_ILi8EEENSA_ILi128EEEEEENS5_IJS1Q_SC_EEEEEEENSM_INS5_IJNS5_IJNS5_IJSP_SC_EEENS5_IJSN_SC_EEEEEESC_NS5_IJSO_SB_EEEEEENS5_IJNS5_IJNS5_IJSU_SY_EEESX_EEESW_NS5_IJSC_SY_EEEEEEEEEEEvNS4_8identityENS5_IJNS4_18SM100_TMA_2SM_LOADES1I_EEES25_vS26_EENS_8epilogue10collective18CollectiveEpilogueINS2A_23Sm100TmaWarpSpecializedILi3ELi2ELi32ELb1ELb0EEEJNS5_IJS1Q_SG_SF_EEENS5_IJNSM_IS1Q_SC_EENSM_ISN_SC_EEEEENS_10bfloat16_tESL_S2J_SL_NS2A_6fusion15FusionCallbacksIS2E_NS2K_17LinearCombinationIS2J_fS2J_fLNS_15FloatRoundStyleE2EEES2F_S2I_JEEENS4_5SM1004TMEM4LOAD26SM100_TMEM_LOAD_32dp32b32xENS4_13SM90_TMA_LOADENS1K_INS1L_ILi2ELi4ELi3EEENS1N_ILi16EEENSM_INS5_IJS1P_SN_EEES1W_EEEENS4_39AutoVectorizingCopyWithAssumedAlignmentILi128EEENS4_14SM90_TMA_STOREES2Z_S31_S31_EEEvvEEEEvNT_6ParamsE --------------------------
	.section	.nv.info._ZN7cutlass13device_kernelINS_4gemm6kernel13GemmUniversalIN4cute5tupleIJiiiiEEENS1_10collective13CollectiveMmaINS1_46MainloopSm100TmaUmmaWarpSpecializedBlockScaledILi4ELi2ELi2ENS5_IJNS4_1CILi2EEESB_NSA_ILi1EEEEEEEENS5_IJNSA_ILi256EEENSA_ILi64EEESF_EEENS5_IJNS_12float_e4m3_tENS_13float_ue8m0_tEEEENS5_IJNS5_IJlSC_lEEENS4_6LayoutINS5_IJNS5_IJNS5_IJNSA_ILi32EEENSA_ILi4EEEEEEiEEESQ_NS5_IJSC_iEEEEEENS5_IJNS5_IJNS5_IJNSA_ILi16EEESO_EEEiEEENS5_IJNS5_IJNSA_ILi0EEESC_EEENSA_ILi512EEEEEENS5_IJSW_iEEEEEEEEEEESK_S13_NS4_8TiledMMAINS4_8MMA_AtomIJNS4_27SM100_MMA_MXF8F6F4_2x1SM_SSISI_SI_fSJ_Li256ELi64ELNS4_4UMMA5MajorE0ELS18_0ELNS17_7ScaleInE0ELS19_0EEEEEENSM_INS5_IJSC_SC_SC_EEENS5_IJSW_SW_SW_EEEEENS5_IJNS4_10UnderscoreES1F_S1F_EEEEENS5_IJNS4_28SM100_TMA_2SM_LOAD_MULTICASTES1I_EEENS5_IJNS4_14ComposedLayoutINS4_7SwizzleILi3ELi4ELi3EEENS4_18smem_ptr_flag_bitsILi8EEENSM_INS5_IJNSA_ILi8EEENSA_ILi128EEEEEENS5_IJS1Q_SC_EEEEEEENSM_INS5_IJNS5_IJNS5_IJSP_SC_EEENS5_IJSN_SC_EEEEEESC_NS5_IJSO_SB_EEEEEENS5_IJNS5_IJNS5_IJSU_SY_EEESX_EEESW_NS5_IJSC_SY_EEEEEEEEEEEvNS4_8identityENS5_IJNS4_18SM100_TMA_2SM_LOADES1I_EEES25_vS26_EENS_8epilogue10collective18CollectiveEpilogueINS2A_23Sm100TmaWarpSpecializedILi3ELi2ELi32ELb1ELb0EEEJNS5_IJS1Q_SG_SF_EEENS5_IJNSM_IS1Q_SC_EENSM_ISN_SC_EEEEENS_10bfloat16_tESL_S2J_SL_NS2A_6fusion15FusionCallbacksIS2E_NS2K_17LinearCombinationIS2J_fS2J_fLNS_15FloatRoundStyleE2EEES2F_S2I_JEEENS4_5SM1004TMEM4LOAD26SM100_TMEM_LOAD_32dp32b32xENS4_13SM90_TMA_LOADENS1K_INS1L_ILi2ELi4ELi3EEENS1N_ILi16EEENSM_INS5_IJS1P_SN_EEES1W_EEEENS4_39AutoVectorizingCopyWithAssumedAlignmentILi128EEENS4_14SM90_TMA_STOREES2Z_S31_S31_EEEvvEEEEvNT_6ParamsE,"",@"SHT_CUDA_INFO"
	.sectionflags	@""
	.align	4


	//----- nvinfo : EIATTR_CUDA_API_VERSION
	.align		4
        /*0000*/ 	.byte	0x04, 0x37
        /*0002*/ 	.short	(.L_31 - .L_30)
.L_30:
        /*0004*/ 	.word	0x00000082


	//----- nvinfo : EIATTR_KPARAM_INFO
	.align		4
.L_31:
        /*0008*/ 	.byte	0x04, 0x17
        /*000a*/ 	.short	(.L_33 - .L_32)
.L_32:
        /*000c*/ 	.word	0x00000000
        /*0010*/ 	.short	0x0000
        /*0012*/ 	.short	0x0000
        /*0014*/ 	.byte	0x00, 0xf0, 0x01, 0x30


	//----- nvinfo : EIATTR_AT_ENTRY_FRAGMENTS
	.align		4
.L_33:
        /*0018*/ 	.byte	0x04, 0x4f
        /*001a*/ 	.short	(.L_35 - .L_34)


	//   ....[0]....
.L_34:
        /*001c*/ 	.word	0x00000007


	//----- nvinfo : EIATTR_RESERVED_SMEM_USED
	.align		4
.L_35:
        /*0020*/ 	.byte	0x01, 0x41
	.zero		2


	//----- nvinfo : EIATTR_SPARSE_MMA_MASK
	.align		4
        /*0024*/ 	.byte	0x03, 0x50
        /*0026*/ 	.short	0x0000


	//----- nvinfo : EIATTR_TCGEN05_2CTA_USED
	.align		4
        /*0028*/ 	.byte	0x01, 0x52
	.zero		2


	//----- nvinfo : EIATTR_MAXREG_COUNT
	.align		4
        /*002c*/ 	.byte	0x03, 0x1b
        /*002e*/ 	.short	0x00ff


	//----- nvinfo : EIATTR_NUM_BARRIERS
	.align		4
        /*0030*/ 	.byte	0x02, 0x4c
        /*0032*/ 	.byte	0x07
	.zero		1


	//----- nvinfo : EIATTR_EXTERNS
	.align		4
        /*0034*/ 	.byte	0x04, 0x0f
        /*0036*/ 	.short	(.L_37 - .L_36)


	//   ....[0]....
	.align		4
.L_36:
        /*0038*/ 	.word	index@(__assertfail)


	//----- nvinfo : EIATTR_MERCURY_ISA_VERSION
	.align		4
.L_37:
        /*003c*/ 	.byte	0x03, 0x5f
        /*003e*/ 	.short	0x0101


	//----- nvinfo : EIATTR_INT_WARP_WIDE_INSTR_OFFSETS
	.align		4
        /*0040*/ 	.byte	0x04, 0x31
        /*0042*/ 	.short	(.L_39 - .L_38)


	//   ....[0]....
.L_38:
        /*0044*/ 	.word	0x00000e20


	//   ....[1]....
        /*0048*/ 	.word	0x00000ed0


	//   ....[2]....
        /*004c*/ 	.word	0x00005640


	//   ....[3]....
        /*0050*/ 	.word	0x00005660


	//   ....[4]....
        /*0054*/ 	.word	0x00005690


	//   ....[5]....
        /*0058*/ 	.word	0x00006270


	//   ....[6]....
        /*005c*/ 	.word	0x00006300


	//   ....[7]....
        /*0060*/ 	.word	0x000063f0


	//   ....[8]....
        /*0064*/ 	.word	0x00006510


	//----- nvinfo : EIATTR_COOP_GROUP_MASK_REGIDS
	.align		4
.L_39:
        /*0068*/ 	.byte	0x04, 0x29
        /*006a*/ 	.short	(.L_41 - .L_40)


	//   ....[0]....
.L_40:
        /*006c*/ 	.word	0xffffffff


	//   ....[1]....
        /*0070*/ 	.word	0xffffffff


	//   ....[2]....
        /*0074*/ 	.word	0xffffffff


	//   ....[3]....
        /*0078*/ 	.word	0xffffffff


	//   ....[4]....
        /*007c*/ 	.word	0xffffffff


	//   ....[5]....
        /*0080*/ 	.word	0xffffffff


	//   ....[6]....
        /*0084*/ 	.word	0xffffffff


	//   ....[7]....
        /*0088*/ 	.word	0xffffffff


	//   ....[8]....
        /*008c*/ 	.word	0xffffffff


	//   ....[9]....
        /*0090*/ 	.word	0xffffffff


	//   ....[10]....
        /*0094*/ 	.word	0xffffffff


	//   ....[11]....
        /*0098*/ 	.word	0xffffffff


	//   ....[12]....
        /*009c*/ 	.word	0xffffffff


	//   ....[13]....
        /*00a0*/ 	.word	0xffffffff


	//----- nvinfo : EIATTR_COOP_GROUP_INSTR_OFFSETS
	.align		4
.L_41:
        /*00a4*/ 	.byte	0x04, 0x28
        /*00a6*/ 	.short	(.L_43 - .L_42)


	//   ....[0]....
.L_42:
        /*00a8*/ 	.word	0x000000d0


	//   ....[1]....
        /*00ac*/ 	.word	0x000005b0


	//   ....[2]....
        /*00b0*/ 	.word	0x00000790


	//   ....[3]....
        /*00b4*/ 	.word	0x00000910


	//   ....[4]....
        /*00b8*/ 	.word	0x00000a10


	//   ....[5]....
        /*00bc*/ 	.word	0x00000b80


	//   ....[6]....
        /*00c0*/ 	.word	0x00000ce0


	//   ....[7]....
        /*00c4*/ 	.word	0x00000f40


	//   ....[8]....
        /*00c8*/ 	.word	0x000028e0


	//   ....[9]....
        /*00cc*/ 	.word	0x000037e0


	//   ....[10]....
        /*00d0*/ 	.word	0x00003cf0


	//   ....[11]....
        /*00d4*/ 	.word	0x00003d20


	//   ....[12]....
        /*00d8*/ 	.word	0x00005540


	//   ....[13]....
        /*00dc*/ 	.word	0x00005750


	//----- nvinfo : EIATTR_VRC_CTA_INIT_COUNT
	.align		4
.L_43:
        /*00e0*/ 	.byte	0x02, 0x4a
        /*00e2*/ 	.byte	0x80
	.zero		1


	//----- nvinfo : EIATTR_SYSCALL_OFFSETS
	.align		4
        /*00e4*/ 	.byte	0x04, 0x46
        /*00e6*/ 	.short	(.L_45 - .L_44)


	//   ....[0]....
.L_44:
        /*00e8*/ 	.word	0x00007200


	//   ....[1]....
        /*00ec*/ 	.word	0x000072f0


	//   ....[2]....
        /*00f0*/ 	.word	0x00007b90


	//   ....[3]....
        /*00f4*/ 	.word	0x00008870


	//----- nvinfo : EIATTR_MBARRIER_INSTR_OFFSETS
	.align		4
.L_45:
        /*00f8*/ 	.byte	0x04, 0x39
        /*00fa*/ 	.short	(.L_47 - .L_46)


	//   ....[0]....
.L_46:
        /*00fc*/ 	.word	0x00000700
        /*0100*/ 	.word	0x000000ff
        /*0104*/ 	.word	0x00000000
        /*0108*/ 	.short	0x0100
        /*010a*/ 	.byte	0x04
	.zero		1


	//   ....[1]....
        /*010c*/ 	.word	0x00000710
        /*0110*/ 	.word	0x000000ff
        /*0114*/ 	.word	0x00000020
        /*0118*/ 	.short	0x0100
        /*011a*/ 	.byte	0x04
	.zero		1


	//   ....[2]....
        /*011c*/ 	.word	0x00000720
        /*0120*/ 	.word	0x000000ff
        /*0124*/ 	.word	0x00000008
        /*0128*/ 	.short	0x0100
        /*012a*/ 	.byte	0x04
	.zero		1


	//   ....[3]....
        /*012c*/ 	.word	0x00000730
        /*0130*/ 	.word	0x000000ff
        /*0134*/ 	.word	0x00000028
        /*0138*/ 	.short	0x0100
        /*013a*/ 	.byte	0x04
	.zero		1


	//   ....[4]....
        /*013c*/ 	.word	0x00000740
        /*0140*/ 	.word	0x000000ff
        /*0144*/ 	.word	0x00000010
        /*0148*/ 	.short	0x0100
        /*014a*/ 	.byte	0x04
	.zero		1


	//   ....[5]....
        /*014c*/ 	.word	0x00000750
        /*0150*/ 	.word	0x000000ff
        /*0154*/ 	.word	0x00000030
        /*0158*/ 	.short	0x0100
        /*015a*/ 	.byte	0x04
	.zero		1


	//   ....[6]....
        /*015c*/ 	.word	0x00000760
        /*0160*/ 	.word	0x000000ff
        /*0164*/ 	.word	0x00000018
        /*0168*/ 	.short	0x0100
        /*016a*/ 	.byte	0x04
	.zero		1


	//   ....[7]....
        /*016c*/ 	.word	0x00000770
        /*0170*/ 	.word	0x000000ff
        /*0174*/ 	.word	0x00000038
        /*0178*/ 	.short	0x0100
        /*017a*/ 	.byte	0x04
	.zero		1


	//   ....[8]....
        /*017c*/ 	.word	0x000008a0
        /*0180*/ 	.word	0x000000ff
        /*0184*/ 	.word	0x00000040
        /*0188*/ 	.short	0x0100
        /*018a*/ 	.byte	0x04
	.zero		1


	//   ....[9]....
        /*018c*/ 	.word	0x000008b0
        /*0190*/ 	.word	0x000000ff
        /*0194*/ 	.word	0x00000058
        /*0198*/ 	.short	0x0100
        /*019a*/ 	.byte	0x04
	.zero		1


	//   ....[10]....
        /*019c*/ 	.word	0x000008c0
        /*01a0*/ 	.word	0x000000ff
        /*01a4*/ 	.word	0x00000048
        /*01a8*/ 	.short	0x0100
        /*01aa*/ 	.byte	0x04
	.zero		1


	//   ....[11]....
        /*01ac*/ 	.word	0x000008d0
        /*01b0*/ 	.word	0x000000ff
        /*01b4*/ 	.word	0x00000060
        /*01b8*/ 	.short	0x0100
        /*01ba*/ 	.byte	0x04
	.zero		1


	//   ....[12]....
        /*01bc*/ 	.word	0x000008e0
        /*01c0*/ 	.word	0x000000ff
        /*01c4*/ 	.word	0x00000050
        /*01c8*/ 	.short	0x0100
        /*01ca*/ 	.byte	0x04
	.zero		1


	//   ....[13]....
        /*01cc*/ 	.word	0x000008f0
        /*01d0*/ 	.word	0x000000ff
        /*01d4*/ 	.word	0x00000068
        /*01d8*/ 	.short	0x0100
        /*01da*/ 	.byte	0x04
	.zero		1


	//   ....[14]....
        /*01dc*/ 	.word	0x000009e0
        /*01e0*/ 	.word	0x000000ff
        /*01e4*/ 	.word	0x00000070
        /*01e8*/ 	.short	0x0100
        /*01ea*/ 	.byte	0x06
	.zero		1


	//   ....[15]....
        /*01ec*/ 	.word	0x000009f0
        /*01f0*/ 	.word	0x000000ff
        /*01f4*/ 	.word	0x00000078
        /*01f8*/ 	.short	0x0100
        /*01fa*/ 	.byte	0x06
	.zero		1


	//   ....[16]....
        /*01fc*/ 	.word	0x00000b30
        /*0200*/ 	.word	0x000000ff
        /*0204*/ 	.word	0x00000080
        /*0208*/ 	.short	0x0100
        /*020a*/ 	.byte	0x06
	.zero		1


	//   ....[17]....
        /*020c*/ 	.word	0x00000b40
        /*0210*/ 	.word	0x000000ff
        /*0214*/ 	.word	0x00000090
        /*0218*/ 	.short	0x0100
        /*021a*/ 	.byte	0x06
	.zero		1


	//   ....[18]....
        /*021c*/ 	.word	0x00000b50
        /*0220*/ 	.word	0x000000ff
        /*0224*/ 	.word	0x00000088
        /*0228*/ 	.short	0x0100
        /*022a*/ 	.byte	0x06
	.zero		1


	//   ....[19]....
        /*022c*/ 	.word	0x00000b60
        /*0230*/ 	.word	0x000000ff
        /*0234*/ 	.word	0x00000098
        /*0238*/ 	.short	0x0100
        /*023a*/ 	.byte	0x06
	.zero		1


	//   ....[20]....
        /*023c*/ 	.word	0x00000c90
        /*0240*/ 	.word	0x000000ff
        /*0244*/ 	.word	0x000000a0
        /*0248*/ 	.short	0x0100
        /*024a*/ 	.byte	0x04
	.zero		1


	//   ....[21]....
        /*024c*/ 	.word	0x00000ca0
        /*0250*/ 	.word	0x000000ff
        /*0254*/ 	.word	0x000000b0
        /*0258*/ 	.short	0x0100
        /*025a*/ 	.byte	0x04
	.zero		1


	//   ....[22]....
        /*025c*/ 	.word	0x00000cb0
        /*0260*/ 	.word	0x000000ff
        /*0264*/ 	.word	0x000000a8
        /*0268*/ 	.short	0x0100
        /*026a*/ 	.byte	0x04
	.zero		1


	//   ....[23]....
        /*026c*/ 	.word	0x00000cc0
        /*0270*/ 	.word	0x000000ff
        /*0274*/ 	.word	0x000000b8
        /*0278*/ 	.short	0x0100
        /*027a*/ 	.byte	0x04
	.zero		1


	//   ....[24]....
        /*027c*/ 	.word	0x00000dc0
        /*0280*/ 	.word	0x000000ff
        /*0284*/ 	.word	0x000000c0
        /*0288*/ 	.short	0x0100
        /*028a*/ 	.byte	0x04
	.zero		1


	//   ....[25]....
        /*028c*/ 	.word	0x00000dd0
        /*0290*/ 	.word	0x000000ff
        /*0294*/ 	.word	0x000000d0
        /*0298*/ 	.short	0x0100
        /*029a*/ 	.byte	0x04
	.zero		1


	//   ....[26]....
        /*029c*/ 	.word	0x00000de0
        /*02a0*/ 	.word	0x000000ff
        /*02a4*/ 	.word	0x000000c8
        /*02a8*/ 	.short	0x0100
        /*02aa*/ 	.byte	0x04
	.zero		1


	//   ....[27]....
        /*02ac*/ 	.word	0x00000df0
        /*02b0*/ 	.word	0x000000ff
        /*02b4*/ 	.word	0x000000d8
        /*02b8*/ 	.short	0x0100
        /*02ba*/ 	.byte	0x04
	.zero		1


	//   ....[28]....
        /*02bc*/ 	.word	0x00000ef0
        /*02c0*/ 	.word	0x000000ff
        /*02c4*/ 	.word	0x000000e0
        /*02c8*/ 	.short	0x0100
        /*02ca*/ 	.byte	0x06
	.zero		1


	//   ....[29]....
        /*02cc*/ 	.word	0x00001bd0
        /*02d0*/ 	.word	0x00000003
        /*02d4*/ 	.word	0x000000d0
        /*02d8*/ 	.short	0x010a
        /*02da*/ 	.byte	0xff
	.zero		1


	//   ....[30]....
        /*02dc*/ 	.word	0x00001c00
        /*02e0*/ 	.word	0x00000003
        /*02e4*/ 	.word	0x000000c0
        /*02e8*/ 	.short	0x0101
        /*02ea*/ 	.byte	0xff
	.zero		1


	//   ....[31]....
        /*02ec*/ 	.word	0x00001d00
        /*02f0*/ 	.word	0x000000ff
        /*02f4*/ 	.word	0x00000020
        /*02f8*/ 	.short	0x010a
        /*02fa*/ 	.byte	0x04
	.zero		1


	//   ....[32]....
        /*02fc*/ 	.word	0x00001e10
        /*0300*/ 	.word	0x000000ff
        /*0304*/ 	.word	0x00000020
        /*0308*/ 	.short	0x010a
        /*030a*/ 	.byte	0x06
	.zero		1


	//   ....[33]....
        /*030c*/ 	.word	0x00001f70
        /*0310*/ 	.word	0x000000ff
        /*0314*/ 	.word	0x00000020
        /*0318*/ 	.short	0x010a
        /*031a*/ 	.byte	0x04
	.zero		1


	//   ....[34]....
        /*031c*/ 	.word	0x00002330
        /*0320*/ 	.word	0x000000ff
        /*0324*/ 	.word	0x00000078
        /*0328*/ 	.short	0x0101
        /*032a*/ 	.byte	0x07
	.zero		1


	//   ....[35]....
        /*032c*/ 	.word	0x00002350
        /*0330*/ 	.word	0x000000ff
        /*0334*/ 	.word	0x00000020
        /*0338*/ 	.short	0x010a
        /*033a*/ 	.byte	0x04
	.zero		1


	//   ....[36]....
        /*033c*/ 	.word	0x000023d0
        /*0340*/ 	.word	0x000000ff
        /*0344*/ 	.word	0x00000020
        /*0348*/ 	.short	0x010a
        /*034a*/ 	.byte	0x0e
	.zero		1


	//   ....[37]....
        /*034c*/ 	.word	0x00002510
        /*0350*/ 	.word	0x000000ff
        /*0354*/ 	.word	0x00000020
        /*0358*/ 	.short	0x010a
        /*035a*/ 	.byte	0x04
	.zero		1


	//   ....[38]....
        /*035c*/ 	.word	0x00002910
        /*0360*/ 	.word	0x00000003
        /*0364*/ 	.word	0x00000080
        /*0368*/ 	.short	0x010a
        /*036a*/ 	.byte	0xff
	.zero		1


	//   ....[39]....
        /*036c*/ 	.word	0x00002a60
        /*0370*/ 	.word	0x00000000
        /*0374*/ 	.word	0x00000000
        /*0378*/ 	.short	0x0101
        /*037a*/ 	.byte	0xff
	.zero		1


	//   ....[40]....
        /*037c*/ 	.word	0x00003020
        /*0380*/ 	.word	0x000000ff
        /*0384*/ 	.word	0x00000000
        /*0388*/ 	.short	0x010a
        /*038a*/ 	.byte	0x04
	.zero		1


	//   ....[41]....
        /*038c*/ 	.word	0x000030b0
        /*0390*/ 	.word	0x000000ff
        /*0394*/ 	.word	0x00000000
        /*0398*/ 	.short	0x010a
        /*039a*/ 	.byte	0x05
	.zero		1


	//   ....[42]....
        /*039c*/ 	.word	0x00003140
        /*03a0*/ 	.word	0x000000ff
        /*03a4*/ 	.word	0x00000000
        /*03a8*/ 	.short	0x010a
        /*03aa*/ 	.byte	0x05
	.zero		1


	//   ....[43]....
        /*03ac*/ 	.word	0x000031e0
        /*03b0*/ 	.word	0x00000000
        /*03b4*/ 	.word	0x00000000
        /*03b8*/ 	.short	0x010a
        /*03ba*/ 	.byte	0xff
	.zero		1


	//   ....[44]....
        /*03bc*/ 	.word	0x00003330
        /*03c0*/ 	.word	0x00000000
        /*03c4*/ 	.word	0x000000c0
        /*03c8*/ 	.short	0x010a
        /*03ca*/ 	.byte	0xff
	.zero		1


	//   ....[45]....
        /*03cc*/ 	.word	0x000033a0
        /*03d0*/ 	.word	0x00000008
        /*03d4*/ 	.word	0x00000000
        /*03d8*/ 	.short	0x0101
        /*03da*/ 	.byte	0xff
	.zero		1


	//   ....[46]....
        /*03dc*/ 	.word	0x000033c0
        /*03e0*/ 	.word	0x000000ff
        /*03e4*/ 	.word	0x00000090
        /*03e8*/ 	.short	0x010a
        /*03ea*/ 	.byte	0x04
	.zero		1


	//   ....[47]....
        /*03ec*/ 	.word	0x000034e0
        /*03f0*/ 	.word	0x00000000
        /*03f4*/ 	.word	0x00000080
        /*03f8*/ 	.short	0x010a
        /*03fa*/ 	.byte	0xff
	.zero		1


	//   ....[48]....
        /*03fc*/ 	.word	0x000035e0
        /*0400*/ 	.word	0x00000000
        /*0404*/ 	.word	0x00000000
        /*0408*/ 	.short	0x0101
        /*040a*/ 	.byte	0xff
	.zero		1


	//   ....[49]....
        /*040c*/ 	.word	0x00003670
        /*0410*/ 	.word	0x000000ff
        /*0414*/ 	.word	0x00000090
        /*0418*/ 	.short	0x0106
        /*041a*/ 	.byte	0x04
	.zero		1


	//   ....[50]....
        /*041c*/ 	.word	0x00003690
        /*0420*/ 	.word	0x000000ff
        /*0424*/ 	.word	0x00000090
        /*0428*/ 	.short	0x010a
        /*042a*/ 	.byte	0x04
	.zero		1


	//   ....[51]....
        /*042c*/ 	.word	0x00003720
        /*0430*/ 	.word	0x000000ff
        /*0434*/ 	.word	0x00000090
        /*0438*/ 	.short	0x0106
        /*043a*/ 	.byte	0x07
	.zero		1


	//   ....[52]....
        /*043c*/ 	.word	0x00003760
        /*0440*/ 	.word	0x00000000
        /*0444*/ 	.word	0x00000090
        /*0448*/ 	.short	0x010a
        /*044a*/ 	.byte	0xff
	.zero		1


	//   ....[53]....
        /*044c*/ 	.word	0x000039d0
        /*0450*/ 	.word	0x000000ff
        /*0454*/ 	.word	0x00000008
        /*0458*/ 	.short	0x010a
        /*045a*/ 	.byte	0x05
	.zero		1


	//   ....[54]....
        /*045c*/ 	.word	0x000039f0
        /*0460*/ 	.word	0x000000ff
        /*0464*/ 	.word	0x00000008
        /*0468*/ 	.short	0x010a
        /*046a*/ 	.byte	0x05
	.zero		1


	//   ....[55]....
        /*046c*/ 	.word	0x00003b90
        /*0470*/ 	.word	0x000000ff
        /*0474*/ 	.word	0x00000008
        /*0478*/ 	.short	0x010a
        /*047a*/ 	.byte	0x05
	.zero		1


	//   ....[56]....
        /*047c*/ 	.word	0x00003bb0
        /*0480*/ 	.word	0x000000ff
        /*0484*/ 	.word	0x00000008
        /*0488*/ 	.short	0x010a
        /*048a*/ 	.byte	0x05
	.zero		1


	//   ....[57]....
        /*048c*/ 	.word	0x00003c80
        /*0490*/ 	.word	0x000000ff
        /*0494*/ 	.word	0x00000000
        /*0498*/ 	.short	0x0101
        /*049a*/ 	.byte	0x04
	.zero		1


	//   ....[58]....
        /*049c*/ 	.word	0x000042b0
        /*04a0*/ 	.word	0x00000008
        /*04a4*/ 	.word	0x00000080
        /*04a8*/ 	.short	0x010a
        /*04aa*/ 	.byte	0xff
	.zero		1


	//   ....[59]....
        /*04ac*/ 	.word	0x000043d0
        /*04b0*/ 	.word	0x00000003
        /*04b4*/ 	.word	0x00000000
        /*04b8*/ 	.short	0x0101
        /*04ba*/ 	.byte	0xff
	.zero		1


	//   ....[60]....
        /*04bc*/ 	.word	0x00004930
        /*04c0*/ 	.word	0x000000ff
        /*04c4*/ 	.word	0x00000000
        /*04c8*/ 	.short	0x010a
        /*04ca*/ 	.byte	0x04
	.zero		1


	//   ....[61]....
        /*04cc*/ 	.word	0x00004980
        /*04d0*/ 	.word	0x000000ff
        /*04d4*/ 	.word	0x000000b0
        /*04d8*/ 	.short	0x010a
        /*04da*/ 	.byte	0x47
	.zero		1


	//   ....[62]....
        /*04dc*/ 	.word	0x00004d20
        /*04e0*/ 	.word	0x000000ff
        /*04e4*/ 	.word	0x00000000
        /*04e8*/ 	.short	0x010a
        /*04ea*/ 	.byte	0x0f
	.zero		1


	//   ....[63]....
        /*04ec*/ 	.word	0x00004e50
        /*04f0*/ 	.word	0x000000ff
        /*04f4*/ 	.word	0x00000000
        /*04f8*/ 	.short	0x010a
        /*04fa*/ 	.byte	0x05
	.zero		1


	//   ....[64]....
        /*04fc*/ 	.word	0x00005330
        /*0500*/ 	.word	0x000000ff
        /*0504*/ 	.word	0x00000000
        /*0508*/ 	.short	0x010a
        /*050a*/ 	.byte	0x04
	.zero		1


	//   ....[65]....
        /*050c*/ 	.word	0x000053d0
        /*0510*/ 	.word	0x00000002
        /*0514*/ 	.word	0x00000000
        /*0518*/ 	.short	0x010a
        /*051a*/ 	.byte	0xff
	.zero		1


	//   ....[66]....
        /*051c*/ 	.word	0x00005410
        /*0520*/ 	.word	0x00000002
        /*0524*/ 	.word	0x00000000
        /*0528*/ 	.short	0x010a
        /*052a*/ 	.byte	0xff
	.zero		1


	//   ....[67]....
        /*052c*/ 	.word	0x00005490
        /*0530*/ 	.word	0x000000ff
        /*0534*/ 	.word	0x00000000
        /*0538*/ 	.short	0x0101
        /*053a*/ 	.byte	0x04
	.zero		1


	//   ....[68]....
        /*053c*/ 	.word	0x000054d0
        /*0540*/ 	.word	0x000000ff
        /*0544*/ 	.word	0x000000e0
        /*0548*/ 	.short	0x010a
        /*054a*/ 	.byte	0x1d
	.zero		1


	//   ....[69]....
        /*054c*/ 	.word	0x00005530
        /*0550*/ 	.word	0x000000ff
        /*0554*/ 	.word	0x00000000
        /*0558*/ 	.short	0x0101
        /*055a*/ 	.byte	0x04
	.zero		1


	//   ....[70]....
        /*055c*/ 	.word	0x000059a0
        /*0560*/ 	.word	0x0000000c
        /*0564*/ 	.word	0x00000080
        /*0568*/ 	.short	0x010a
        /*056a*/ 	.byte	0xff
	.zero		1


	//   ....[71]....
        /*056c*/ 	.word	0x00005b10
        /*0570*/ 	.word	0x00000000
        /*0574*/ 	.word	0x00000000
        /*0578*/ 	.short	0x0101
        /*057a*/ 	.byte	0xff
	.zero		1


	//   ....[72]....
        /*057c*/ 	.word	0x00005f90
        /*0580*/ 	.word	0x000000ff
        /*0584*/ 	.word	0x00000078
        /*0588*/ 	.short	0x010a
        /*058a*/ 	.byte	0x18
	.zero		1


	//   ....[73]....
        /*058c*/ 	.word	0x00006150
        /*0590*/ 	.word	0x000000ff
        /*0594*/ 	.word	0x00000058
        /*0598*/ 	.short	0x010a
        /*059a*/ 	.byte	0x04
	.zero		1


	//   ....[74]....
        /*059c*/ 	.word	0x00006330
        /*05a0*/ 	.word	0x000000ff
        /*05a4*/ 	.word	0x00000040
        /*05a8*/ 	.short	0x010b
        /*05aa*/ 	.byte	0x04
	.zero		1


	//   ....[75]....
        /*05ac*/ 	.word	0x00006340
        /*05b0*/ 	.word	0x000000ff
        /*05b4*/ 	.word	0x00000000
        /*05b8*/ 	.short	0x0101
        /*05ba*/ 	.byte	0x14
	.zero		1


	//   ....[76]....
        /*05bc*/ 	.word	0x00006350
        /*05c0*/ 	.word	0x000000ff
        /*05c4*/ 	.word	0x00000058
        /*05c8*/ 	.short	0x010a
        /*05ca*/ 	.byte	0x05
	.zero		1


	//   ....[77]....
        /*05cc*/ 	.word	0x00006550
        /*05d0*/ 	.word	0x000000ff
        /*05d4*/ 	.word	0x00000040
        /*05d8*/ 	.short	0x010b
        /*05da*/ 	.byte	0x05
	.zero		1


	//   ....[78]....
        /*05dc*/ 	.word	0x00006560
        /*05e0*/ 	.word	0x000000ff
        /*05e4*/ 	.word	0x00000000
        /*05e8*/ 	.short	0x0101
        /*05ea*/ 	.byte	0x04
	.zero		1


	//   ....[79]....
        /*05ec*/ 	.word	0x00006600
        /*05f0*/ 	.word	0x000000ff
        /*05f4*/ 	.word	0x00000000
        /*05f8*/ 	.short	0x010a
        /*05fa*/ 	.byte	0x04
	.zero		1


	//   ....[80]....
        /*05fc*/ 	.word	0x00006690
        /*0600*/ 	.word	0x000000ff
        /*0604*/ 	.word	0x00000000
        /*0608*/ 	.short	0x010a
        /*060a*/ 	.byte	0x05
	.zero		1


	//   ....[81]....
        /*060c*/ 	.word	0x00006730
        /*0610*/ 	.word	0x00000000
        /*0614*/ 	.word	0x00000000
        /*0618*/ 	.short	0x010a
        /*061a*/ 	.byte	0xff
	.zero		1


	//   ....[82]....
        /*061c*/ 	.word	0x00006a90
        /*0620*/ 	.word	0x00000003
        /*0624*/ 	.word	0x00000080
        /*0628*/ 	.short	0x010a
        /*062a*/ 	.byte	0xff
	.zero		1


	//   ....[83]....
        /*062c*/ 	.word	0x00006c10
        /*0630*/ 	.word	0x00000000
        /*0634*/ 	.word	0x00000000
        /*0638*/ 	.short	0x0101
        /*063a*/ 	.byte	0xff
	.zero		1


	//   ....[84]....
        /*063c*/ 	.word	0x000077e0
        /*0640*/ 	.word	0x00000000
        /*0644*/ 	.word	0x00000040
        /*0648*/ 	.short	0x010a
        /*064a*/ 	.byte	0xff
	.zero		1


	//   ....[85]....
        /*064c*/ 	.word	0x00007850
        /*0650*/ 	.word	0x0000005a
        /*0654*/ 	.word	0x000000a0
        /*0658*/ 	.short	0x010a
        /*065a*/ 	.byte	0xff
	.zero		1


	//   ....[86]....
        /*065c*/ 	.word	0x00007940
        /*0660*/ 	.word	0x00000000
        /*0664*/ 	.word	0x00000040
        /*0668*/ 	.short	0x010a
        /*066a*/ 	.byte	0xff
	.zero		1


	//   ....[87]....
        /*066c*/ 	.word	0x00007a70
        /*0670*/ 	.word	0x0000005a
        /*0674*/ 	.word	0x000000a0
        /*0678*/ 	.short	0x010a
        /*067a*/ 	.byte	0xff
	.zero		1


	//   ....[88]....
        /*067c*/ 	.word	0x000085a0
        /*0680*/ 	.word	0x00000000
        /*0684*/ 	.word	0x00000000
        /*0688*/ 	.short	0x0101
        /*068a*/ 	.byte	0xff
	.zero		1


	//   ....[89]....
        /*068c*/ 	.word	0x000085c0
        /*0690*/ 	.word	0x00000002
        /*0694*/ 	.word	0x00000040
        /*0698*/ 	.short	0x010a
        /*069a*/ 	.byte	0xff
	.zero		1


	//   ....[90]....
        /*069c*/ 	.word	0x00008690
        /*06a0*/ 	.word	0x00000002
        /*06a4*/ 	.word	0x00000040
        /*06a8*/ 	.short	0x010a
        /*06aa*/ 	.byte	0xff
	.zero		1


	//   ....[91]....
        /*06ac*/ 	.word	0x00008b10
        /*06b0*/ 	.word	0x0000005a
        /*06b4*/ 	.word	0x00000000
        /*06b8*/ 	.short	0x0101
        /*06ba*/ 	.byte	0xff
	.zero		1


	//   ....[92]....
        /*06bc*/ 	.word	0x00009340
        /*06c0*/ 	.word	0x00000002
        /*06c4*/ 	.word	0x00000000
        /*06c8*/ 	.short	0x0101
        /*06ca*/ 	.byte	0xff
	.zero		1


	//   ....[93]....
        /*06cc*/ 	.word	0x00009600
        /*06d0*/ 	.word	0x000000ff
        /*06d4*/ 	.word	0x00000000
        /*06d8*/ 	.short	0x0101
        /*06da*/ 	.byte	0x04
	.zero		1


	//   ....[94]....
        /*06dc*/ 	.word	0x00009620
        /*06e0*/ 	.word	0x00000003
        /*06e4*/ 	.word	0x000000d0
        /*06e8*/ 	.short	0x010a
        /*06ea*/ 	.byte	0xff
	.zero		1


	//   ....[95]....
        /*06ec*/ 	.word	0x00009680
        /*06f0*/ 	.word	0x00000000
        /*06f4*/ 	.word	0x00000020
        /*06f8*/ 	.short	0x010a
        /*06fa*/ 	.byte	0xff
	.zero		1


	//   ....[96]....
        /*06fc*/ 	.word	0x000096e0
        /*0700*/ 	.word	0x00000000
        /*0704*/ 	.word	0x00000020
        /*0708*/ 	.short	0x010a
        /*070a*/ 	.byte	0xff
	.zero		1


	//   ....[97]....
        /*070c*/ 	.word	0x00009730
        /*0710*/ 	.word	0x00000003
        /*0714*/ 	.word	0x00000080
        /*0718*/ 	.short	0x010a
        /*071a*/ 	.byte	0xff
	.zero		1


	//   ....[98]....
        /*071c*/ 	.word	0x00009790
        /*0720*/ 	.word	0x00000000
        /*0724*/ 	.word	0x00000000
        /*0728*/ 	.short	0x010a
        /*072a*/ 	.byte	0xff
	.zero		1


	//   ....[99]....
        /*072c*/ 	.word	0x000097f0
        /*0730*/ 	.word	0x00000000
        /*0734*/ 	.word	0x00000000
        /*0738*/ 	.short	0x010a
        /*073a*/ 	.byte	0xff
	.zero		1


	//   ....[100]....
        /*073c*/ 	.word	0x00009850
        /*0740*/ 	.word	0x00000000
        /*0744*/ 	.word	0x00000000
        /*0748*/ 	.short	0x010a
        /*074a*/ 	.byte	0xff
	.zero		1


	//   ....[101]....
        /*074c*/ 	.word	0x000098a0
        /*0750*/ 	.word	0x00000000
        /*0754*/ 	.word	0x000000c0
        /*0758*/ 	.short	0x010a
        /*075a*/ 	.byte	0xff
	.zero		1


	//   ....[102]....
        /*075c*/ 	.word	0x00009900
        /*0760*/ 	.word	0x00000000
        /*0764*/ 	.word	0x00000090
        /*0768*/ 	.short	0x010a
        /*076a*/ 	.byte	0xff
	.zero		1


	//   ....[103]....
        /*076c*/ 	.word	0x00009950
        /*0770*/ 	.word	0x00000000
        /*0774*/ 	.word	0x00000080
        /*0778*/ 	.short	0x010a
        /*077a*/ 	.byte	0xff
	.zero		1


	//   ....[104]....
        /*077c*/ 	.word	0x000099b0
        /*0780*/ 	.word	0x00000000
        /*0784*/ 	.word	0x00000090
        /*0788*/ 	.short	0x010a
        /*078a*/ 	.byte	0xff
	.zero		1


	//   ....[105]....
        /*078c*/ 	.word	0x00009a10
        /*0790*/ 	.word	0x00000007
        /*0794*/ 	.word	0x00000008
        /*0798*/ 	.short	0x010a
        /*079a*/ 	.byte	0xff
	.zero		1


	//   ....[106]....
        /*079c*/ 	.word	0x00009b00
        /*07a0*/ 	.word	0x00000005
        /*07a4*/ 	.word	0x00000008
        /*07a8*/ 	.short	0x010a
        /*07aa*/ 	.byte	0xff
	.zero		1


	//   ....[107]....
        /*07ac*/ 	.word	0x00009b50
        /*07b0*/ 	.word	0x00000008
        /*07b4*/ 	.word	0x00000080
        /*07b8*/ 	.short	0x010a
        /*07ba*/ 	.byte	0xff
	.zero		1


	//   ....[108]....
        /*07bc*/ 	.word	0x00009bb0
        /*07c0*/ 	.word	0x00000003
        /*07c4*/ 	.word	0x000000b0
        /*07c8*/ 	.short	0x010a
        /*07ca*/ 	.byte	0xff
	.zero		1


	//   ....[109]....
        /*07cc*/ 	.word	0x00009c10
        /*07d0*/ 	.word	0x00000003
        /*07d4*/ 	.word	0x00000000
        /*07d8*/ 	.short	0x010a
        /*07da*/ 	.byte	0xff
	.zero		1


	//   ....[110]....
        /*07dc*/ 	.word	0x00009c70
        /*07e0*/ 	.word	0x00000002
        /*07e4*/ 	.word	0x00000000
        /*07e8*/ 	.short	0x010a
        /*07ea*/ 	.byte	0xff
	.zero		1


	//   ....[111]....
        /*07ec*/ 	.word	0x00009cd0
        /*07f0*/ 	.word	0x00000002
        /*07f4*/ 	.word	0x000000e0
        /*07f8*/ 	.short	0x010a
        /*07fa*/ 	.byte	0xff
	.zero		1


	//   ....[112]....
        /*07fc*/ 	.word	0x00009d20
        /*0800*/ 	.word	0x0000000c
        /*0804*/ 	.word	0x00000080
        /*0808*/ 	.short	0x010a
        /*080a*/ 	.byte	0xff
	.zero		1


	//   ....[113]....
        /*080c*/ 	.word	0x00009d80
        /*0810*/ 	.word	0x00000000
        /*0814*/ 	.word	0x00000078
        /*0818*/ 	.short	0x010a
        /*081a*/ 	.byte	0xff
	.zero		1


	//   ....[114]....
        /*081c*/ 	.word	0x00009de0
        /*0820*/ 	.word	0x00000000
        /*0824*/ 	.word	0x00000058
        /*0828*/ 	.short	0x010a
        /*082a*/ 	.byte	0xff
	.zero		1


	//   ....[115]....
        /*082c*/ 	.word	0x00009e40
        /*0830*/ 	.word	0x00000009
        /*0834*/ 	.word	0x00000058
        /*0838*/ 	.short	0x010a
        /*083a*/ 	.byte	0xff
	.zero		1


	//   ....[116]....
        /*083c*/ 	.word	0x00009ea0
        /*0840*/ 	.word	0x00000000
        /*0844*/ 	.word	0x00000000
        /*0848*/ 	.short	0x010a
        /*084a*/ 	.byte	0xff
	.zero		1


	//   ....[117]....
        /*084c*/ 	.word	0x00009f00
        /*0850*/ 	.word	0x00000000
        /*0854*/ 	.word	0x00000000
        /*0858*/ 	.short	0x010a
        /*085a*/ 	.byte	0xff
	.zero		1


	//   ....[118]....
        /*085c*/ 	.word	0x00009f50
        /*0860*/ 	.word	0x00000003
        /*0864*/ 	.word	0x00000080
        /*0868*/ 	.short	0x010a
        /*086a*/ 	.byte	0xff
	.zero		1


	//   ....[119]....
        /*086c*/ 	.word	0x00009fa0
        /*0870*/ 	.word	0x00000000
        /*0874*/ 	.word	0x00000040
        /*0878*/ 	.short	0x010a
        /*087a*/ 	.byte	0xff
	.zero		1


	//   ....[120]....
        /*087c*/ 	.word	0x00009ff0
        /*0880*/ 	.word	0x0000005a
        /*0884*/ 	.word	0x000000a0
        /*0888*/ 	.short	0x010a
        /*088a*/ 	.byte	0xff
	.zero		1


	//   ....[121]....
        /*088c*/ 	.word	0x0000a040
        /*0890*/ 	.word	0x00000002
        /*0894*/ 	.word	0x00000040
        /*0898*/ 	.short	0x010a
        /*089a*/ 	.byte	0xff
	.zero		1


	//----- nvinfo : EIATTR_NUM_MBARRIERS
	.align		4
.L_47:
        /*089c*/ 	.byte	0x03, 0x38
        /*089e*/ 	.short	0x001d


	//----- nvinfo : EIATTR_EXIT_INSTR_OFFSETS
	.align		4
        /*08a0*/ 	.byte	0x04, 0x1c
        /*08a2*/ 	.short	(.L_49 - .L_48)


	//   ....[0]....
.L_48:
        /*08a4*/ 	.word	0x00003210


	//   ....[1]....
        /*08a8*/ 	.word	0x00003730


	//   ....[2]....
        /*08ac*/ 	.word	0x00003790


	//   ....[3]....
        /*08b0*/ 	.word	0x00005760


	//   ....[4]....
        /*08b4*/ 	.word	0x00006760


	//   ....[5]....
        /*08b8*/ 	.word	0x000067a0


	//   ....[6]....
        /*08bc*/ 	.word	0x000094e0


	//   ....[7]....
        /*08c0*/ 	.word	0x00009560


	//   ....[8]....
        /*08c4*/ 	.word	0x00009590


	//   ....[9]....
        /*08c8*/ 	.word	0x00009610


	//----- nvinfo : EIATTR_MAX_THREADS
	.align		4
.L_49:
        /*08cc*/ 	.byte	0x04, 0x05
        /*08ce*/ 	.short	(.L_51 - .L_50)
.L_50:
        /*08d0*/ 	.word	0x00000100
        /*08d4*/ 	.word	0x00000001
        /*08d8*/ 	.word	0x00000001


	//----- nvinfo : EIATTR_CRS_STACK_SIZE
	.align		4
.L_51:
        /*08dc*/ 	.byte	0x04, 0x1e
        /*08de*/ 	.short	(.L_53 - .L_52)
.L_52:
        /*08e0*/ 	.word	0x00000000


	//----- nvinfo : EIATTR_CBANK_PARAM_SIZE
	.align		4
.L_53:
        /*08e4*/ 	.byte	0x03, 0x19
        /*08e6*/ 	.short	0x0c00


	//----- nvinfo : EIATTR_PARAM_CBANK
	.align		4
        /*08e8*/ 	.byte	0x04, 0x0a
        /*08ea*/ 	.short	(.L_55 - .L_54)
	.align		4
.L_54:
        /*08ec*/ 	.word	index@(.nv.constant0._ZN7cutlass13device_kernelINS_4gemm6kernel13GemmUniversalIN4cute5tupleIJiiiiEEENS1_10collective13CollectiveMmaINS1_46MainloopSm100TmaUmmaWarpSpecializedBlockScaledILi4ELi2ELi2ENS5_IJNS4_1CILi2EEESB_NSA_ILi1EEEEEEEENS5_IJNSA_ILi256EEENSA_ILi64EEESF_EEENS5_IJNS_12float_e4m3_tENS_13float_ue8m0_tEEEENS5_IJNS5_IJlSC_lEEENS4_6LayoutINS5_IJNS5_IJNS5_IJNSA_ILi32EEENSA_ILi4EEEEEEiEEESQ_NS5_IJSC_iEEEEEENS5_IJNS5_IJNS5_IJNSA_ILi16EEESO_EEEiEEENS5_IJNS5_IJNSA_ILi0EEESC_EEENSA_ILi512EEEEEENS5_IJSW_iEEEEEEEEEEESK_S13_NS4_8TiledMMAINS4_8MMA_AtomIJNS4_27SM100_MMA_MXF8F6F4_2x1SM_SSISI_SI_fSJ_Li256ELi64ELNS4_4UMMA5MajorE0ELS18_0ELNS17_7ScaleInE0ELS19_0EEEEEENSM_INS5_IJSC_SC_SC_EEENS5_IJSW_SW_SW_EEEEENS5_IJNS4_10UnderscoreES1F_S1F_EEEEENS5_IJNS4_28SM100_TMA_2SM_LOAD_MULTICASTES1I_EEENS5_IJNS4_14ComposedLayoutINS4_7SwizzleILi3ELi4ELi3EEENS4_18smem_ptr_flag_bitsILi8EEENSM_INS5_IJNSA_ILi8EEENSA_ILi128EEEEEENS5_IJS1Q_SC_EEEEEEENSM_INS5_IJNS5_IJNS5_IJSP_SC_EEENS5_IJSN_SC_EEEEEESC_NS5_IJSO_SB_EEEEEENS5_IJNS5_IJNS5_IJSU_SY_EEESX_EEESW_NS5_IJSC_SY_EEEEEEEEEEEvNS4_8identityENS5_IJNS4_18SM100_TMA_2SM_LOADES1I_EEES25_vS26_EENS_8epilogue10collective18CollectiveEpilogueINS2A_23Sm100TmaWarpSpecializedILi3ELi2ELi32ELb1ELb0EEEJNS5_IJS1Q_SG_SF_EEENS5_IJNSM_IS1Q_SC_EENSM_ISN_SC_EEEEENS_10bfloat16_tESL_S2J_SL_NS2A_6fusion15FusionCallbacksIS2E_NS2K_17LinearCombinationIS2J_fS2J_fLNS_15FloatRoundStyleE2EEES2F_S2I_JEEENS4_5SM1004TMEM4LOAD26SM100_TMEM_LOAD_32dp32b32xENS4_13SM90_TMA_LOADENS1K_INS1L_ILi2ELi4ELi3EEENS1N_ILi16EEENSM_INS5_IJS1P_SN_EEES1W_EEEENS4_39AutoVectorizingCopyWithAssumedAlignmentILi128EEENS4_14SM90_TMA_STOREES2Z_S31_S31_EEEvvEEEEvNT_6ParamsE)
        /*08f0*/ 	.short	0x0380
        /*08f2*/ 	.short	0x0c00


	//----- nvinfo : EIATTR_SW_WAR
	.align		4
.L_55:
        /*08f4*/ 	.byte	0x04, 0x36
        /*08f6*/ 	.short	(.L_57 - .L_56)
.L_56:
        /*08f8*/ 	.word	0x00000008
.L_57:


//--------------------- .nv.callgraph             --------------------------
	.section	.nv.callgraph,"",@"SHT_CUDA_CALLGRAPH"
	.align	4
	.sectionentsize	8
	.align		4
        /*0000*/ 	.word	0x00000000
	.align		4
        /*0004*/ 	.word	0xffffffff
	.align		4
        /*0008*/ 	.word	index@(_ZN7cutlass13device_kernelINS_4gemm6kernel13GemmUniversalIN4cute5tupleIJiiiiEEENS1_10collective13CollectiveMmaINS1_46MainloopSm100TmaUmmaWarpSpecializedBlockScaledILi4ELi2ELi2ENS5_IJNS4_1CILi2EEESB_NSA_ILi1EEEEEEEENS5_IJNSA_ILi256EEENSA_ILi64EEESF_EEENS5_IJNS_12float_e4m3_tENS_13float_ue8m0_tEEEENS5_IJNS5_IJlSC_lEEENS4_6LayoutINS5_IJNS5_IJNS5_IJNSA_ILi32EEENSA_ILi4EEEEEEiEEESQ_NS5_IJSC_iEEEEEENS5_IJNS5_IJNS5_IJNSA_ILi16EEESO_EEEiEEENS5_IJNS5_IJNSA_ILi0EEESC_EEENSA_ILi512EEEEEENS5_IJSW_iEEEEEEEEEEESK_S13_NS4_8TiledMMAINS4_8MMA_AtomIJNS4_27SM100_MMA_MXF8F6F4_2x1SM_SSISI_SI_fSJ_Li256ELi64ELNS4_4UMMA5MajorE0ELS18_0ELNS17_7ScaleInE0ELS19_0EEEEEENSM_INS5_IJSC_SC_SC_EEENS5_IJSW_SW_SW_EEEEENS5_IJNS4_10UnderscoreES1F_S1F_EEEEENS5_IJNS4_28SM100_TMA_2SM_LOAD_MULTICASTES1I_EEENS5_IJNS4_14ComposedLayoutINS4_7SwizzleILi3ELi4ELi3EEENS4_18smem_ptr_flag_bitsILi8EEENSM_INS5_IJNSA_ILi8EEENSA_ILi128EEEEEENS5_IJS1Q_SC_EEEEEEENSM_INS5_IJNS5_IJNS5_IJSP_SC_EEENS5_IJSN_SC_EEEEEESC_NS5_IJSO_SB_EEEEEENS5_IJNS5_IJNS5_IJSU_SY_EEESX_EEESW_NS5_IJSC_SY_EEEEEEEEEEEvNS4_8identityENS5_IJNS4_18SM100_TMA_2SM_LOADES1I_EEES25_vS26_EENS_8epilogue10collective18CollectiveEpilogueINS2A_23Sm100TmaWarpSpecializedILi3ELi2ELi32ELb1ELb0EEEJNS5_IJS1Q_SG_SF_EEENS5_IJNSM_IS1Q_SC_EENSM_ISN_SC_EEEEENS_10bfloat16_tESL_S2J_SL_NS2A_6fusion15FusionCallbacksIS2E_NS2K_17LinearCombinationIS2J_fS2J_fLNS_15FloatRoundStyleE2EEES2F_S2I_JEEENS4_5SM1004TMEM4LOAD26SM100_TMEM_LOAD_32dp32b32xENS4_13SM90_TMA_LOADENS1K_INS1L_ILi2ELi4ELi3EEENS1N_ILi16EEENSM_INS5_IJS1P_SN_EEES1W_EEEENS4_39AutoVectorizingCopyWithAssumedAlignmentILi128EEENS4_14SM90_TMA_STOREES2Z_S31_S31_EEEvvEEEEvNT_6ParamsE)
	.align		4
        /*000c*/ 	.word	index@(__assertfail)
	.align		4
        /*0010*/ 	.word	0x00000000
	.align		4
        /*0014*/ 	.word	0xfffffffe
	.align		4
        /*0018*/ 	.word	0x00000000
	.align		4
        /*001c*/ 	.word	0xfffffffd
	.align		4
        /*0020*/ 	.word	0x00000000
	.align		4
        /*0024*/ 	.word	0xfffffffc


//--------------------- .nv.constant4             --------------------------
	.section	.nv.constant4,"a",@progbits
	.align	8
	.align		8
.nv.constant4:
        /*0000*/ 	.dword	__assertfail
	.align		8
        /*0008*/ 	.dword	__unnamed_1
	.align		8
        /*0010*/ 	.dword	__unnamed_2
	.align		8
        /*0018*/ 	.dword	_ZN40_INTERNAL_81d1fd45_4_k_cu_2c92f6ca_344934cuda3std3__45__cpo5beginE
	.align		8
        /*0020*/ 	.dword	_ZN40_INTERNAL_81d1fd45_4_k_cu_2c92f6ca_344934cuda3std3__45__cpo3endE
	.align		8
        /*0028*/ 	.dword	_ZN40_INTERNAL_81d1fd45_4_k_cu_2c92f6ca_344934cuda3std3__45__cpo6cbeginE
	.align		8
        /*0030*/ 	.dword	_ZN40_INTERNAL_81d1fd45_4_k_cu_2c92f6ca_344934cuda3std3__45__cpo4cendE
	.align		8
        /*0038*/ 	.dword	_ZN40_INTERNAL_81d1fd45_4_k_cu_2c92f6ca_344934cuda3std3__442_GLOBAL__N__81d1fd45_4_k_cu_2c92f6ca_344936ignoreE
	.align		8
        /*0040*/ 	.dword	_ZN40_INTERNAL_81d1fd45_4_k_cu_2c92f6ca_344934cuda3std3__419piecewise_constructE
	.align		8
        /*0048*/ 	.dword	_ZN40_INTERNAL_81d1fd45_4_k_cu_2c92f6ca_344934cuda3std3__48in_placeE
	.align		8
        /*0050*/ 	.dword	_ZN40_INTERNAL_81d1fd45_4_k_cu_2c92f6ca_344934cuda3std6ranges3__45__cpo4swapE
	.align		8
        /*0058*/ 	.dword	_ZN40_INTERNAL_81d1fd45_4_k_cu_2c92f6ca_344934cuda3std6ranges3__45__cpo9iter_moveE
	.align		8
        /*0060*/ 	.dword	_ZN40_INTERNAL_81d1fd45_4_k_cu_2c92f6ca_344934cute7productE
	.align		8
        /*0068*/ 	.dword	_ZN40_INTERNAL_81d1fd45_4_k_cu_2c92f6ca_344934cute1_E
	.align		8
        /*0070*/ 	.dword	$str$25
	.align		8
        /*0078*/ 	.dword	$str$26
	.align		8
        /*0080*/ 	.dword	$str$27
	.align		8
        /*0088*/ 	.dword	$str$28


//--------------------- .text._ZN7cutlass13device_kernelINS_4gemm6kernel13GemmUniversalIN4cute5tupleIJiiiiEEENS1_10collective13CollectiveMmaINS1_46MainloopSm100TmaUmmaWarpSpecializedBlockScaledILi4ELi2ELi2ENS5_IJNS4_1CILi2EEESB_NSA_ILi1EEEEEEEENS5_IJNSA_ILi256EEENSA_ILi64EEESF_EEENS5_IJNS_12float_e4m3_tENS_13float_ue8m0_tEEEENS5_IJNS5_IJlSC_lEEENS4_6LayoutINS5_IJNS5_IJNS5_IJNSA_ILi32EEENSA_ILi4EEEEEEiEEESQ_NS5_IJSC_iEEEEEENS5_IJNS5_IJNS5_IJNSA_ILi16EEESO_EEEiEEENS5_IJNS5_IJNSA_ILi0EEESC_EEENSA_ILi512EEEEEENS5_IJSW_iEEEEEEEEEEESK_S13_NS4_8TiledMMAINS4_8MMA_AtomIJNS4_27SM100_MMA_MXF8F6F4_2x1SM_SSISI_SI_fSJ_Li256ELi64ELNS4_4UMMA5MajorE0ELS18_0ELNS17_7ScaleInE0ELS19_0EEEEEENSM_INS5_IJSC_SC_SC_EEENS5_IJSW_SW_SW_EEEEENS5_IJNS4_10UnderscoreES1F_S1F_EEEEENS5_IJNS4_28SM100_TMA_2SM_LOAD_MULTICASTES1I_EEENS5_IJNS4_14ComposedLayoutINS4_7SwizzleILi3ELi4ELi3EEENS4_18smem_ptr_flag_bitsILi8EEENSM_INS5_IJNSA_ILi8EEENSA_ILi128EEEEEENS5_IJS1Q_SC_EEEEEEENSM_INS5_IJNS5_IJNS5_IJSP_SC_EEENS5_IJSN_SC_EEEEEESC_NS5_IJSO_SB_EEEEEENS5_IJNS5_IJNS5_IJSU_SY_EEESX_EEESW_NS5_IJSC_SY_EEEEEEEEEEEvNS4_8identityENS5_IJNS4_18SM100_TMA_2SM_LOADES1I_EEES25_vS26_EENS_8epilogue10collective18CollectiveEpilogueINS2A_23Sm100TmaWarpSpecializedILi3ELi2ELi32ELb1ELb0EEEJNS5_IJS1Q_SG_SF_EEENS5_IJNSM_IS1Q_SC_EENSM_ISN_SC_EEEEENS_10bfloat16_tESL_S2J_SL_NS2A_6fusion15FusionCallbacksIS2E_NS2K_17LinearCombinationIS2J_fS2J_fLNS_15FloatRoundStyleE2EEES2F_S2I_JEEENS4_5SM1004TMEM4LOAD26SM100_TMEM_LOAD_32dp32b32xENS4_13SM90_TMA_LOADENS1K_INS1L_ILi2ELi4ELi3EEENS1N_ILi16EEENSM_INS5_IJS1P_SN_EEES1W_EEEENS4_39AutoVectorizingCopyWithAssumedAlignmentILi128EEENS4_14SM90_TMA_STOREES2Z_S31_S31_EEEvvEEEEvNT_6ParamsE --------------------------
	.section	.text._ZN7cutlass13device_kernelINS_4gemm6kernel13GemmUniversalIN4cute5tupleIJiiiiEEENS1_10collective13CollectiveMmaINS1_46MainloopSm100TmaUmmaWarpSpecializedBlockScaledILi4ELi2ELi2ENS5_IJNS4_1CILi2EEESB_NSA_ILi1EEEEEEEENS5_IJNSA_ILi256EEENSA_ILi64EEESF_EEENS5_IJNS_12float_e4m3_tENS_13float_ue8m0_tEEEENS5_IJNS5_IJlSC_lEEENS4_6LayoutINS5_IJNS5_IJNS5_IJNSA_ILi32EEENSA_ILi4EEEEEEiEEESQ_NS5_IJSC_iEEEEEENS5_IJNS5_IJNS5_IJNSA_ILi16EEESO_EEEiEEENS5_IJNS5_IJNSA_ILi0EEESC_EEENSA_ILi512EEEEEENS5_IJSW_iEEEEEEEEEEESK_S13_NS4_8TiledMMAINS4_8MMA_AtomIJNS4_27SM100_MMA_MXF8F6F4_2x1SM_SSISI_SI_fSJ_Li256ELi64ELNS4_4UMMA5MajorE0ELS18_0ELNS17_7ScaleInE0ELS19_0EEEEEENSM_INS5_IJSC_SC_SC_EEENS5_IJSW_SW_SW_EEEEENS5_IJNS4_10UnderscoreES1F_S1F_EEEEENS5_IJNS4_28SM100_TMA_2SM_LOAD_MULTICASTES1I_EEENS5_IJNS4_14ComposedLayoutINS4_7SwizzleILi3ELi4ELi3EEENS4_18smem_ptr_flag_bitsILi8EEENSM_INS5_IJNSA_ILi8EEENSA_ILi128EEEEEENS5_IJS1Q_SC_EEEEEEENSM_INS5_IJNS5_IJNS5_IJSP_SC_EEENS5_IJSN_SC_EEEEEESC_NS5_IJSO_SB_EEEEEENS5_IJNS5_IJNS5_IJSU_SY_EEESX_EEESW_NS5_IJSC_SY_EEEEEEEEEEEvNS4_8identityENS5_IJNS4_18SM100_TMA_2SM_LOADES1I_EEES25_vS26_EENS_8epilogue10collective18CollectiveEpilogueINS2A_23Sm100TmaWarpSpecializedILi3ELi2ELi32ELb1ELb0EEEJNS5_IJS1Q_SG_SF_EEENS5_IJNSM_IS1Q_SC_EENSM_ISN_SC_EEEEENS_10bfloat16_tESL_S2J_SL_NS2A_6fusion15FusionCallbacksIS2E_NS2K_17LinearCombinationIS2J_fS2J_fLNS_15FloatRoundStyleE2EEES2F_S2I_JEEENS4_5SM1004TMEM4LOAD26SM100_TMEM_LOAD_32dp32b32xENS4_13SM90_TMA_LOADENS1K_INS1L_ILi2ELi4ELi3EEENS1N_ILi16EEENSM_INS5_IJS1P_SN_EEES1W_EEEENS4_39AutoVectorizingCopyWithAssumedAlignmentILi128EEENS4_14SM90_TMA_STOREES2Z_S31_S31_EEEvvEEEEvNT_6ParamsE,"ax",@progbits
	.align	128
.text._ZN7cutlass13device_kernelINS_4gemm6kernel13GemmUniversalIN4cute5tupleIJiiiiEEENS1_10collective13CollectiveMmaINS1_46MainloopSm100TmaUmmaWarpSpecializedBlockScaledILi4ELi2ELi2ENS5_IJNS4_1CILi2EEESB_NSA_ILi1EEEEEEEENS5_IJNSA_ILi256EEENSA_ILi64EEESF_EEENS5_IJNS_12float_e4m3_tENS_13float_ue8m0_tEEEENS5_IJNS5_IJlSC_lEEENS4_6LayoutINS5_IJNS5_IJNS5_IJNSA_ILi32EEENSA_ILi4EEEEEEiEEESQ_NS5_IJSC_iEEEEEENS5_IJNS5_IJNS5_IJNSA_ILi16EEESO_EEEiEEENS5_IJNS5_IJNSA_ILi0EEESC_EEENSA_ILi512EEEEEENS5_IJSW_iEEEEEEEEEEESK_S13_NS4_8TiledMMAINS4_8MMA_AtomIJNS4_27SM100_MMA_MXF8F6F4_2x1SM_SSISI_SI_fSJ_Li256ELi64ELNS4_4UMMA5MajorE0ELS18_0ELNS17_7ScaleInE0ELS19_0EEEEEENSM_INS5_IJSC_SC_SC_EEENS5_IJSW_SW_SW_EEEEENS5_IJNS4_10UnderscoreES1F_S1F_EEEEENS5_IJNS4_28SM100_TMA_2SM_LOAD_MULTICASTES1I_EEENS5_IJNS4_14ComposedLayoutINS4_7SwizzleILi3ELi4ELi3EEENS4_18smem_ptr_flag_bitsILi8EEENSM_INS5_IJNSA_ILi8EEENSA_ILi128EEEEEENS5_IJS1Q_SC_EEEEEEENSM_INS5_IJNS5_IJNS5_IJSP_SC_EEENS5_IJSN_SC_EEEEEESC_NS5_IJSO_SB_EEEEEENS5_IJNS5_IJNS5_IJSU_SY_EEESX_EEESW_NS5_IJSC_SY_EEEEEEEEEEEvNS4_8identityENS5_IJNS4_18SM100_TMA_2SM_LOADES1I_EEES25_vS26_EENS_8epilogue10collective18CollectiveEpilogueINS2A_23Sm100TmaWarpSpecializedILi3ELi2ELi32ELb1ELb0EEEJNS5_IJS1Q_SG_SF_EEENS5_IJNSM_IS1Q_SC_EENSM_ISN_SC_EEEEENS_10bfloat16_tESL_S2J_SL_NS2A_6fusion15FusionCallbacksIS2E_NS2K_17LinearCombinationIS2J_fS2J_fLNS_15FloatRoundStyleE2EEES2F_S2I_JEEENS4_5SM1004TMEM4LOAD26SM100_TMEM_LOAD_32dp32b32xENS4_13SM90_TMA_LOADENS1K_INS1L_ILi2ELi4ELi3EEENS1N_ILi16EEENSM_INS5_IJS1P_SN_EEES1W_EEEENS4_39AutoVectorizingCopyWithAssumedAlignmentILi128EEENS4_14SM90_TMA_STOREES2Z_S31_S31_EEEvvEEEEvNT_6ParamsE:
        .type           _ZN7cutlass13device_kernelINS_4gemm6kernel13GemmUniversalIN4cute5tupleIJiiiiEEENS1_10collective13CollectiveMmaINS1_46MainloopSm100TmaUmmaWarpSpecializedBlockScaledILi4ELi2ELi2ENS5_IJNS4_1CILi2EEESB_NSA_ILi1EEEEEEEENS5_IJNSA_ILi256EEENSA_ILi64EEESF_EEENS5_IJNS_12float_e4m3_tENS_13float_ue8m0_tEEEENS5_IJNS5_IJlSC_lEEENS4_6LayoutINS5_IJNS5_IJNS5_IJNSA_ILi32EEENSA_ILi4EEEEEEiEEESQ_NS5_IJSC_iEEEEEENS5_IJNS5_IJNS5_IJNSA_ILi16EEESO_EEEiEEENS5_IJNS5_IJNSA_ILi0EEESC_EEENSA_ILi512EEEEEENS5_IJSW_iEEEEEEEEEEESK_S13_NS4_8TiledMMAINS4_8MMA_AtomIJNS4_27SM100_MMA_MXF8F6F4_2x1SM_SSISI_SI_fSJ_Li256ELi64ELNS4_4UMMA5MajorE0ELS18_0ELNS17_7ScaleInE0ELS19_0EEEEEENSM_INS5_IJSC_SC_SC_EEENS5_IJSW_SW_SW_EEEEENS5_IJNS4_10UnderscoreES1F_S1F_EEEEENS5_IJNS4_28SM100_TMA_2SM_LOAD_MULTICASTES1I_EEENS5_IJNS4_14ComposedLayoutINS4_7SwizzleILi3ELi4ELi3EEENS4_18smem_ptr_flag_bitsILi8EEENSM_INS5_IJNSA_ILi8EEENSA_ILi128EEEEEENS5_IJS1Q_SC_EEEEEEENSM_INS5_IJNS5_IJNS5_IJSP_SC_EEENS5_IJSN_SC_EEEEEESC_NS5_IJSO_SB_EEEEEENS5_IJNS5_IJNS5_IJSU_SY_EEESX_EEESW_NS5_IJSC_SY_EEEEEEEEEEEvNS4_8identityENS5_IJNS4_18SM100_TMA_2SM_LOADES1I_EEES25_vS26_EENS_8epilogue10collective18CollectiveEpilogueINS2A_23Sm100TmaWarpSpecializedILi3ELi2ELi32ELb1ELb0EEEJNS5_IJS1Q_SG_SF_EEENS5_IJNSM_IS1Q_SC_EENSM_ISN_SC_EEEEENS_10bfloat16_tESL_S2J_SL_NS2A_6fusion15FusionCallbacksIS2E_NS2K_17LinearCombinationIS2J_fS2J_fLNS_15FloatRoundStyleE2EEES2F_S2I_JEEENS4_5SM1004TMEM4LOAD26SM100_TMEM_LOAD_32dp32b32xENS4_13SM90_TMA_LOADENS1K_INS1L_ILi2ELi4ELi3EEENS1N_ILi16EEENSM_INS5_IJS1P_SN_EEES1W_EEEENS4_39AutoVectorizingCopyWithAssumedAlignmentILi128EEENS4_14SM90_TMA_STOREES2Z_S31_S31_EEEvvEEEEvNT_6ParamsE,@function
        .size           _ZN7cutlass13device_kernelINS_4gemm6kernel13GemmUniversalIN4cute5tupleIJiiiiEEENS1_10collective13CollectiveMmaINS1_46MainloopSm100TmaUmmaWarpSpecializedBlockScaledILi4ELi2ELi2ENS5_IJNS4_1CILi2EEESB_NSA_ILi1EEEEEEEENS5_IJNSA_ILi256EEENSA_ILi64EEESF_EEENS5_IJNS_12float_e4m3_tENS_13float_ue8m0_tEEEENS5_IJNS5_IJlSC_lEEENS4_6LayoutINS5_IJNS5_IJNS5_IJNSA_ILi32EEENSA_ILi4EEEEEEiEEESQ_NS5_IJSC_iEEEEEENS5_IJNS5_IJNS5_IJNSA_ILi16EEESO_EEEiEEENS5_IJNS5_IJNSA_ILi0EEESC_EEENSA_ILi512EEEEEENS5_IJSW_iEEEEEEEEEEESK_S13_NS4_8TiledMMAINS4_8MMA_AtomIJNS4_27SM100_MMA_MXF8F6F4_2x1SM_SSISI_SI_fSJ_Li256ELi64ELNS4_4UMMA5MajorE0ELS18_0ELNS17_7ScaleInE0ELS19_0EEEEEENSM_INS5_IJSC_SC_SC_EEENS5_IJSW_SW_SW_EEEEENS5_IJNS4_10UnderscoreES1F_S1F_EEEEENS5_IJNS4_28SM100_TMA_2SM_LOAD_MULTICASTES1I_EEENS5_IJNS4_14ComposedLayoutINS4_7SwizzleILi3ELi4ELi3EEENS4_18smem_ptr_flag_bitsILi8EEENSM_INS5_IJNSA_ILi8EEENSA_ILi128EEEEEENS5_IJS1Q_SC_EEEEEEENSM_INS5_IJNS5_IJNS5_IJSP_SC_EEENS5_IJSN_SC_EEEEEESC_NS5_IJSO_SB_EEEEEENS5_IJNS5_IJNS5_IJSU_SY_EEESX_EEESW_NS5_IJSC_SY_EEEEEEEEEEEvNS4_8identityENS5_IJNS4_18SM100_TMA_2SM_LOADES1I_EEES25_vS26_EENS_8epilogue10collective18CollectiveEpilogueINS2A_23Sm100TmaWarpSpecializedILi3ELi2ELi32ELb1ELb0EEEJNS5_IJS1Q_SG_SF_EEENS5_IJNSM_IS1Q_SC_EENSM_ISN_SC_EEEEENS_10bfloat16_tESL_S2J_SL_NS2A_6fusion15FusionCallbacksIS2E_NS2K_17LinearCombinationIS2J_fS2J_fLNS_15FloatRoundStyleE2EEES2F_S2I_JEEENS4_5SM1004TMEM4LOAD26SM100_TMEM_LOAD_32dp32b32xENS4_13SM90_TMA_LOADENS1K_INS1L_ILi2ELi4ELi3EEENS1N_ILi16EEENSM_INS5_IJS1P_SN_EEES1W_EEEENS4_39AutoVectorizingCopyWithAssumedAlignmentILi128EEENS4_14SM90_TMA_STOREES2Z_S31_S31_EEEvvEEEEvNT_6ParamsE,(.L_x_175 - _ZN7cutlass13device_kernelINS_4gemm6kernel13GemmUniversalIN4cute5tupleIJiiiiEEENS1_10collective13CollectiveMmaINS1_46MainloopSm100TmaUmmaWarpSpecializedBlockScaledILi4ELi2ELi2ENS5_IJNS4_1CILi2EEESB_NSA_ILi1EEEEEEEENS5_IJNSA_ILi256EEENSA_ILi64EEESF_EEENS5_IJNS_12float_e4m3_tENS_13float_ue8m0_tEEEENS5_IJNS5_IJlSC_lEEENS4_6LayoutINS5_IJNS5_IJNS5_IJNSA_ILi32EEENSA_ILi4EEEEEEiEEESQ_NS5_IJSC_iEEEEEENS5_IJNS5_IJNS5_IJNSA_ILi16EEESO_EEEiEEENS5_IJNS5_IJNSA_ILi0EEESC_EEENSA_ILi512EEEEEENS5_IJSW_iEEEEEEEEEEESK_S13_NS4_8TiledMMAINS4_8MMA_AtomIJNS4_27SM100_MMA_MXF8F6F4_2x1SM_SSISI_SI_fSJ_Li256ELi64ELNS4_4UMMA5MajorE0ELS18_0ELNS17_7ScaleInE0ELS19_0EEEEEENSM_INS5_IJSC_SC_SC_EEENS5_IJSW_SW_SW_EEEEENS5_IJNS4_10UnderscoreES1F_S1F_EEEEENS5_IJNS4_28SM100_TMA_2SM_LOAD_MULTICASTES1I_EEENS5_IJNS4_14ComposedLayoutINS4_7SwizzleILi3ELi4ELi3EEENS4_18smem_ptr_flag_bitsILi8EEENSM_INS5_IJNSA_ILi8EEENSA_ILi128EEEEEENS5_IJS1Q_SC_EEEEEEENSM_INS5_IJNS5_IJNS5_IJSP_SC_EEENS5_IJSN_SC_EEEEEESC_NS5_IJSO_SB_EEEEEENS5_IJNS5_IJNS5_IJSU_SY_EEESX_EEESW_NS5_IJSC_SY_EEEEEEEEEEEvNS4_8identityENS5_IJNS4_18SM100_TMA_2SM_LOADES1I_EEES25_vS26_EENS_8epilogue10collective18CollectiveEpilogueINS2A_23Sm100TmaWarpSpecializedILi3ELi2ELi32ELb1ELb0EEEJNS5_IJS1Q_SG_SF_EEENS5_IJNSM_IS1Q_SC_EENSM_ISN_SC_EEEEENS_10bfloat16_tESL_S2J_SL_NS2A_6fusion15FusionCallbacksIS2E_NS2K_17LinearCombinationIS2J_fS2J_fLNS_15FloatRoundStyleE2EEES2F_S2I_JEEENS4_5SM1004TMEM4LOAD26SM100_TMEM_LOAD_32dp32b32xENS4_13SM90_TMA_LOADENS1K_INS1L_ILi2ELi4ELi3EEENS1N_ILi16EEENSM_INS5_IJS1P_SN_EEES1W_EEEENS4_39AutoVectorizingCopyWithAssumedAlignmentILi128EEENS4_14SM90_TMA_STOREES2Z_S31_S31_EEEvvEEEEvNT_6ParamsE)
        .other          _ZN7cutlass13device_kernelINS_4gemm6kernel13GemmUniversalIN4cute5tupleIJiiiiEEENS1_10collective13CollectiveMmaINS1_46MainloopSm100TmaUmmaWarpSpecializedBlockScaledILi4ELi2ELi2ENS5_IJNS4_1CILi2EEESB_NSA_ILi1EEEEEEEENS5_IJNSA_ILi256EEENSA_ILi64EEESF_EEENS5_IJNS_12float_e4m3_tENS_13float_ue8m0_tEEEENS5_IJNS5_IJlSC_lEEENS4_6LayoutINS5_IJNS5_IJNS5_IJNSA_ILi32EEENSA_ILi4EEEEEEiEEESQ_NS5_IJSC_iEEEEEENS5_IJNS5_IJNS5_IJNSA_ILi16EEESO_EEEiEEENS5_IJNS5_IJNSA_ILi0EEESC_EEENSA_ILi512EEEEEENS5_IJSW_iEEEEEEEEEEESK_S13_NS4_8TiledMMAINS4_8MMA_AtomIJNS4_27SM100_MMA_MXF8F6F4_2x1SM_SSISI_SI_fSJ_Li256ELi64ELNS4_4UMMA5MajorE0ELS18_0ELNS17_7ScaleInE0ELS19_0EEEEEENSM_INS5_IJSC_SC_SC_EEENS5_IJSW_SW_SW_EEEEENS5_IJNS4_10UnderscoreES1F_S1F_EEEEENS5_IJNS4_28SM100_TMA_2SM_LOAD_MULTICASTES1I_EEENS5_IJNS4_14ComposedLayoutINS4_7SwizzleILi3ELi4ELi3EEENS4_18smem_ptr_flag_bitsILi8EEENSM_INS5_IJNSA_ILi8EEENSA_ILi128EEEEEENS5_IJS1Q_SC_EEEEEEENSM_INS5_IJNS5_IJNS5_IJSP_SC_EEENS5_IJSN_SC_EEEEEESC_NS5_IJSO_SB_EEEEEENS5_IJNS5_IJNS5_IJSU_SY_EEESX_EEESW_NS5_IJSC_SY_EEEEEEEEEEEvNS4_8identityENS5_IJNS4_18SM100_TMA_2SM_LOADES1I_EEES25_vS26_EENS_8epilogue10collective18CollectiveEpilogueINS2A_23Sm100TmaWarpSpecializedILi3ELi2ELi32ELb1ELb0EEEJNS5_IJS1Q_SG_SF_EEENS5_IJNSM_IS1Q_SC_EENSM_ISN_SC_EEEEENS_10bfloat16_tESL_S2J_SL_NS2A_6fusion15FusionCallbacksIS2E_NS2K_17LinearCombinationIS2J_fS2J_fLNS_15FloatRoundStyleE2EEES2F_S2I_JEEENS4_5SM1004TMEM4LOAD26SM100_TMEM_LOAD_32dp32b32xENS4_13SM90_TMA_LOADENS1K_INS1L_ILi2ELi4ELi3EEENS1N_ILi16EEENSM_INS5_IJS1P_SN_EEES1W_EEEENS4_39AutoVectorizingCopyWithAssumedAlignmentILi128EEENS4_14SM90_TMA_STOREES2Z_S31_S31_EEEvvEEEEvNT_6ParamsE,@"STO_CUDA_ENTRY STV_DEFAULT"
_ZN7cutlass13device_kernelINS_4gemm6kernel13GemmUniversalIN4cute5tupleIJiiiiEEENS1_10collective13CollectiveMmaINS1_46MainloopSm100TmaUmmaWarpSpecializedBlockScaledILi4ELi2ELi2ENS5_IJNS4_1CILi2EEESB_NSA_ILi1EEEEEEEENS5_IJNSA_ILi256EEENSA_ILi64EEESF_EEENS5_IJNS_12float_e4m3_tENS_13float_ue8m0_tEEEENS5_IJNS5_IJlSC_lEEENS4_6LayoutINS5_IJNS5_IJNS5_IJNSA_ILi32EEENSA_ILi4EEEEEEiEEESQ_NS5_IJSC_iEEEEEENS5_IJNS5_IJNS5_IJNSA_ILi16EEESO_EEEiEEENS5_IJNS5_IJNSA_ILi0EEESC_EEENSA_ILi512EEEEEENS5_IJSW_iEEEEEEEEEEESK_S13_NS4_8TiledMMAINS4_8MMA_AtomIJNS4_27SM100_MMA_MXF8F6F4_2x1SM_SSISI_SI_fSJ_Li256ELi64ELNS4_4UMMA5MajorE0ELS18_0ELNS17_7ScaleInE0ELS19_0EEEEEENSM_INS5_IJSC_SC_SC_EEENS5_IJSW_SW_SW_EEEEENS5_IJNS4_10UnderscoreES1F_S1F_EEEEENS5_IJNS4_28SM100_TMA_2SM_LOAD_MULTICASTES1I_EEENS5_IJNS4_14ComposedLayoutINS4_7SwizzleILi3ELi4ELi3EEENS4_18smem_ptr_flag_bitsILi8EEENSM_INS5_IJNSA_ILi8EEENSA_ILi128EEEEEENS5_IJS1Q_SC_EEEEEEENSM_INS5_IJNS5_IJNS5_IJSP_SC_EEENS5_IJSN_SC_EEEEEESC_NS5_IJSO_SB_EEEEEENS5_IJNS5_IJNS5_IJSU_SY_EEESX_EEESW_NS5_IJSC_SY_EEEEEEEEEEEvNS4_8identityENS5_IJNS4_18SM100_TMA_2SM_LOADES1I_EEES25_vS26_EENS_8epilogue10collective18CollectiveEpilogueINS2A_23Sm100TmaWarpSpecializedILi3ELi2ELi32ELb1ELb0EEEJNS5_IJS1Q_SG_SF_EEENS5_IJNSM_IS1Q_SC_EENSM_ISN_SC_EEEEENS_10bfloat16_tESL_S2J_SL_NS2A_6fusion15FusionCallbacksIS2E_NS2K_17LinearCombinationIS2J_fS2J_fLNS_15FloatRoundStyleE2EEES2F_S2I_JEEENS4_5SM1004TMEM4LOAD26SM100_TMEM_LOAD_32dp32b32xENS4_13SM90_TMA_LOADENS1K_INS1L_ILi2ELi4ELi3EEENS1N_ILi16EEENSM_INS5_IJS1P_SN_EEES1W_EEEENS4_39AutoVectorizingCopyWithAssumedAlignmentILi128EEENS4_14SM90_TMA_STOREES2Z_S31_S31_EEEvvEEEEvNT_6ParamsE:
[----:B------:R-:W1:Y:S01]  /*0000*/  LDC R1, c[0x0][0x37c] ;  /* 0x0000df00ff017b82 */ /* 0x000e620000000800 */
[----:B------:R-:W2:Y:S01]  /*0010*/  S2R R93, SR_TID.X ;  /* 0x00000000005d7919 */ /* 0x000ea20000002100 */
[----:B------:R-:W3:Y:S06]  /*0020*/  LDCU.64 UR12, c[0x0][0xc90] ;  /* 0x00019200ff0c77ac */ /* 0x000eec0008000a00 */
[----:B------:R-:W4:Y:S01]  /*0030*/  S2UR UR4, SR_CgaCtaId ;  /* 0x00000000000479c3 */ /* 0x000f220000008800 */
[----:B------:R-:W-:Y:S02]  /*0040*/  PRMT R84, RZ, 0x7610, R84 ;  /* 0x00007610ff547816 */ /* 0x000fe40000000054 */
[----:B------:R-:W-:Y:S01]  /*0050*/  ELECT P1, URZ, PT ;  /* 0x0000000000ff782f */ /* 0x000fe20003820000 */
[----:B---3--:R-:W-:-:S04]  /*0060*/  UISETP.NE.U32.AND UP0, UPT, UR12, URZ, UPT ;  /* 0x000000ff0c00728c */ /* 0x008fc8000bf05070 */
[----:B------:R-:W-:Y:S01]  /*0070*/  UISETP.NE.AND.EX UP0, UPT, UR13, URZ, UPT, UP0 ;  /* 0x000000ff0d00728c */ /* 0x000fe2000bf05300 */
[----:B----4-:R-:W-:Y:S01]  /*0080*/  IMAD.U32 R88, RZ, RZ, UR4 ;  /* 0x00000004ff587e24 */ /* 0x010fe2000f8e00ff */
[----:B------:R-:W-:Y:S02]  /*0090*/  ULOP3.LUT UR5, UR4, 0x1, URZ, 0xc0, !UPT ;  /* 0x0000000104057892 */ /* 0x000fe4000f8ec0ff */
[----:B------:R-:W-:Y:S01]  /*00a0*/  ULOP3.LUT UR4, UR4, 0x1, URZ, 0x3c, !UPT ;  /* 0x0000000104047892 */ /* 0x000fe2000f8e3cff */
[----:B--2---:R-:W-:-:S03]  /*00b0*/  SHF.R.U32.HI R85, RZ, 0x5, R93 ;  /* 0x00000005ff557819 */ /* 0x004fc6000001165d */
[----:B------:R-:W-:Y:S02]  /*00c0*/  IMAD.U32 R2, RZ, RZ, UR5 ;  /* 0x00000005ff027e24 */ /* 0x000fe4000f8e00ff */
[----:B------:R-:W2:Y:S02]  /*00d0*/  SHFL.IDX PT, R0, R85, RZ, 0x1f ;  /* 0x00001fff55007589 */ /* 0x000ea400000e0000 */
[----:B--2---:R-:W-:Y:S01]  /*00e0*/  R2UR UR22, R0 ;  /* 0x00000000001672ca */ /* 0x004fe200000e0000 */
[----:B------:R-:W-:Y:S01]  /*00f0*/  IMAD.U32 R0, RZ, RZ, UR4 ;  /* 0x00000004ff007e24 */ /* 0x000fe2000f8e00ff */
[----:B-1----:R-:W-:-:S13]  /*0100*/  BRA.U UP0, `(.L_x_0) ;  /* 0x0000000100307547 */ /* 0x002fda000b800000 */
[----:B------:R-:W1:Y:S02]  /*0110*/  LDCU.64 UR4, c[0x0][0xc88] ;  /* 0x00019100ff0477ac */ /* 0x000e640008000a00 */
[----:B-1----:R-:W-:-:S04]  /*0120*/  UISETP.NE.U32.AND UP0, UPT, UR4, URZ, UPT ;  /* 0x000000ff0400728c */ /* 0x002fc8000bf05070 */
[----:B------:R-:W-:-:S09]  /*0130*/  UISETP.NE.AND.EX UP0, UPT, UR5, URZ, UPT, UP0 ;  /* 0x000000ff0500728c */ /* 0x000fd2000bf05300 */
[----:B------:R-:W-:Y:S05]  /*0140*/  BRA.U !UP0, `(.L_x_1) ;  /* 0x0000000108147547 */ /* 0x000fea000b800000 */
[----:B------:R-:W1:Y:S01]  /*0150*/  LDC.64 R4, c[0x0][0xc88] ;  /* 0x00032200ff047b82 */ /* 0x000e620000000a00 */
[----:B------:R-:W1:Y:S02]  /*0160*/  LDCU.64 UR4, c[0x0][0x358] ;  /* 0x00006b00ff0477ac */ /* 0x000e640008000a00 */
[----:B-1----:R1:W5:Y:S01]  /*0170*/  LDG.E R41, desc[UR4][R4.64] ;  /* 0x0000000404297981 */ /* 0x002362000c1e1900 */
[----:B------:R-:W-:Y:S01]  /*0180*/  HFMA2 R84, -RZ, RZ, 0, 5.9604644775390625e-08 ;  /* 0x00000001ff547431 */ /* 0x000fe200000001ff */
[----:B------:R-:W-:Y:S05]  /*0190*/  BRA `(.L_x_0) ;  /* 0x00000000000c7947 */ /* 0x000fea0003800000 */
.L_x_1:
[----:B------:R-:W1:Y:S01]  /*01a0*/  LDCU UR4, c[0x0][0xc80] ;  /* 0x00019000ff0477ac */ /* 0x000e620008000800 */
[----:B------:R-:W-:Y:S01]  /*01b0*/  HFMA2 R84, -RZ, RZ, 0, 5.9604644775390625e-08 ;  /* 0x00000001ff547431 */ /* 0x000fe200000001ff */
[----:B-1----:R-:W-:-:S07]  /*01c0*/  MOV R41, UR4 ;  /* 0x0000000400297c02 */ /* 0x002fce0008000f00 */
.L_x_0:
[----:B------:R-:W2:Y:S02]  /*01d0*/  LDCU.64 UR4, c[0x0][0xcb0] ;  /* 0x00019600ff0477ac */ /* 0x000ea40008000a00 */
[----:B--2---:R-:W-:-:S04]  /*01e0*/  UISETP.NE.U32.AND UP0, UPT, UR4, URZ, UPT ;  /* 0x000000ff0400728c */ /* 0x004fc8000bf05070 */
[----:B------:R-:W-:-:S09]  /*01f0*/  UISETP.NE.AND.EX UP0, UPT, UR5, URZ, UPT, UP0 ;  /* 0x000000ff0500728c */ /* 0x000fd2000bf05300 */
[----:B------:R-:W-:Y:S05]  /*0200*/  BRA.U UP0, `(.L_x_2) ;  /* 0x0000000100287547 */ /* 0x000fea000b800000 */
[----:B------:R-:W2:Y:S02]  /*0210*/  LDCU.64 UR4, c[0x0][0xca8] ;  /* 0x00019500ff0477ac */ /* 0x000ea40008000a00 */
[----:B--2---:R-:W-:-:S04]  /*0220*/  UISETP.NE.U32.AND UP0, UPT, UR4, URZ, UPT ;  /* 0x000000ff0400728c */ /* 0x004fc8000bf05070 */
[----:B------:R-:W-:-:S09]  /*0230*/  UISETP.NE.AND.EX UP0, UPT, UR5, URZ, UPT, UP0 ;  /* 0x000000ff0500728c */ /* 0x000fd2000bf05300 */
[----:B------:R-:W-:Y:S05]  /*0240*/  BRA.U !UP0, `(.L_x_3) ;  /* 0x0000000108107547 */ /* 0x000fea000b800000 */
[----:B------:R-:W2:Y:S01]  /*0250*/  LDC.64 R38, c[0x0][0xca8] ;  /* 0x00032a00ff267b82 */ /* 0x000ea20000000a00 */
[----:B------:R-:W2:Y:S02]  /*0260*/  LDCU.64 UR4, c[0x0][0x358] ;  /* 0x00006b00ff0477ac */ /* 0x000ea40008000a00 */
[----:B--2---:R2:W5:Y:S01]  /*0270*/  LDG.E R38, desc[UR4][R38.64] ;  /* 0x0000000426267981 */ /* 0x004562000c1e1900 */
[----:B------:R-:W-:Y:S05]  /*0280*/  BRA `(.L_x_2) ;  /* 0x0000000000087947 */ /* 0x000fea0003800000 */
.L_x_3:
[----:B------:R-:W2:Y:S02]  /*0290*/  LDCU UR4, c[0x0][0xca0] ;  /* 0x00019400ff0477ac */ /* 0x000ea40008000800 */
[----:B--2---:R-:W-:Y:S02]  /*02a0*/  MOV R38, UR4 ;  /* 0x0000000400267c02 */ /* 0x004fe40008000f00 */
.L_x_2:
[----:B------:R-:W-:Y:S01]  /*02b0*/  IMAD.U32 R3, RZ, RZ, UR22 ;  /* 0x00000016ff037e24 */ /* 0x000fe2000f8e00ff */
[----:B------:R-:W-:Y:S04]  /*02c0*/  BSSY.RECONVERGENT B0, `(.L_x_4) ;  /* 0x0000012000007945 */ /* 0x000fe80003800200 */
[C---:B------:R-:W-:Y:S02]  /*02d0*/  ISETP.NE.OR P2, PT, R3.reuse, 0x1, !P1 ;  /* 0x000000010300780c */ /* 0x040fe40004f45670 */
[----:B------:R-:W-:-:S11]  /*02e0*/  ISETP.NE.OR P0, PT, R3, 0x3, !P1 ;  /* 0x000000030300780c */ /* 0x000fd60004f05670 */
[----:B------:R-:W-:Y:S05]  /*02f0*/  @P2 BRA `(.L_x_5) ;  /* 0x0000000000382947 */ /* 0x000fea0003800000 */
[----:B------:R-:W3:Y:S02]  /*0300*/  LDCU.64 UR4, c[0x0][0x348] ;  /* 0x00006900ff0477ac */ /* 0x000ee40008000a00 */
[----:B---3--:R-:W-:Y:S02]  /*0310*/  UIADD3 UR10, UP3, UPT, UR4, 0x80, URZ ;  /* 0x00000080040a7890 */ /* 0x008fe4000ff7e0ff */
[----:B------:R-:W-:Y:S02]  /*0320*/  UIADD3 UR8, UP2, UPT, UR4, 0x180, URZ ;  /* 0x0000018004087890 */ /* 0x000fe4000ff5e0ff */
[----:B------:R-:W-:Y:S02]  /*0330*/  UIADD3 UR6, UP1, UPT, UR4, 0x280, URZ ;  /* 0x0000028004067890 */ /* 0x000fe4000ff3e0ff */
[----:B------:R-:W-:Y:S02]  /*0340*/  UIADD3 UR4, UP0, UPT, UR4, 0x380, URZ ;  /* 0x0000038004047890 */ /* 0x000fe4000ff1e0ff */
[----:B------:R-:W-:-:S02]  /*0350*/  UIADD3.X UR11, UPT, UPT, URZ, UR5, URZ, UP3, !UPT ;  /* 0x00000005ff0b7290 */ /* 0x000fc40009ffe4ff */
[----:B------:R-:W-:Y:S02]  /*0360*/  UIADD3.X UR9, UPT, UPT, URZ, UR5, URZ, UP2, !UPT ;  /* 0x00000005ff097290 */ /* 0x000fe400097fe4ff */
[----:B------:R-:W-:Y:S02]  /*0370*/  UIADD3.X UR7, UPT, UPT, URZ, UR5, URZ, UP1, !UPT ;  /* 0x00000005ff077290 */ /* 0x000fe40008ffe4ff */
[----:B------:R-:W-:-:S03]  /*0380*/  UIADD3.X UR5, UPT, UPT, URZ, UR5, URZ, UP0, !UPT ;  /* 0x00000005ff057290 */ /* 0x000fc600087fe4ff */
[----:B------:R3:W-:Y:S02]  /*0390*/  UTMACCTL.PF [UR10] ;  /* 0x000000000a0079b9 */ /* 0x0007e40008040000 */
[----:B------:R3:W-:Y:S02]  /*03a0*/  UTMACCTL.PF [UR8] ;  /* 0x00000000080079b9 */ /* 0x0007e40008040000 */
[----:B------:R3:W-:Y:S02]  /*03b0*/  UTMACCTL.PF [UR6] ;  /* 0x00000000060079b9 */ /* 0x0007e40008040000 */
[----:B------:R3:W-:Y:S02]  /*03c0*/  UTMACCTL.PF [UR4] ;  /* 0x00000000040079b9 */ /* 0x0007e40008040000 */
[----:B---3--:R-:W-:Y:S01]  /*03d0*/  NOP ;  /* 0x0000000000007918 */ /* 0x008fe20000000000 */
.L_x_5:
[----:B------:R-:W-:Y:S05]  /*03e0*/  BSYNC.RECONVERGENT B0 ;  /* 0x0000000000007941 */ /* 0x000fea0003800200 */
.L_x_4:
[----:B------:R-:W-:Y:S04]  /*03f0*/  BSSY.RECONVERGENT B0, `(.L_x_6) ;  /* 0x000000a000007945 */ /* 0x000fe80003800200 */
[----:B------:R-:W-:Y:S05]  /*0400*/  @P0 BRA `(.L_x_7) ;  /* 0x0000000000200947 */ /* 0x000fea0003800000 */
[----:B------:R-:W3:Y:S02]  /*0410*/  LDCU.64 UR4, c[0x0][0x348] ;  /* 0x00006900ff0477ac */ /* 0x000ee40008000a00 */
[----:B---3--:R-:W-:Y:S02]  /*0420*/  UIADD3 UR6, UP1, UPT, UR4, 0x980, URZ ;  /* 0x0000098004067890 */ /* 0x008fe4000ff3e0ff */
[----:B------:R-:W-:Y:S02]  /*0430*/  UIADD3 UR4, UP0, UPT, UR4, 0xa80, URZ ;  /* 0x00000a8004047890 */ /* 0x000fe4000ff1e0ff */
[----:B------:R-:W-:Y:S02]  /*0440*/  UIADD3.X UR7, UPT, UPT, URZ, UR5, URZ, UP1, !UPT ;  /* 0x00000005ff077290 */ /* 0x000fe40008ffe4ff */
[----:B------:R-:W-:-:S07]  /*0450*/  UIADD3.X UR5, UPT, UPT, URZ, UR5, URZ, UP0, !UPT ;  /* 0x00000005ff057290 */ /* 0x000fce00087fe4ff */
[----:B------:R3:W-:Y:S02]  /*0460*/  UTMACCTL.PF [UR6] ;  /* 0x00000000060079b9 */ /* 0x0007e40008040000 */
[----:B------:R3:W-:Y:S02]  /*0470*/  UTMACCTL.PF [UR4] ;  /* 0x00000000040079b9 */ /* 0x0007e40008040000 */
[----:B---3--:R-:W-:Y:S01]  /*0480*/  NOP ;  /* 0x0000000000007918 */ /* 0x008fe20000000000 */
.L_x_7:
[----:B------:R-:W-:Y:S05]  /*0490*/  BSYNC.RECONVERGENT B0 ;  /* 0x0000000000007941 */ /* 0x000fea0003800200 */
.L_x_6:
[----:B------:R-:W3:Y:S01]  /*04a0*/  LDCU.64 UR4, c[0x0][0xc88] ;  /* 0x00019100ff0477ac */ /* 0x000ee20008000a00 */
[----:B------:R-:W-:Y:S02]  /*04b0*/  UISETP.EQ.U32.AND UP1, UPT, UR12, URZ, UPT ;  /* 0x000000ff0c00728c */ /* 0x000fe4000bf22070 */
[----:B------:R-:W-:Y:S02]  /*04c0*/  UPLOP3.LUT UP3, UPT, UPT, UPT, UPT, 0x80, 0x8 ;  /* 0x000000000008789c */ /* 0x000fe40003f6f070 */
[----:B---3--:R-:W-:-:S04]  /*04d0*/  UISETP.NE.U32.AND UP0, UPT, UR4, URZ, UPT ;  /* 0x000000ff0400728c */ /* 0x008fc8000bf05070 */
[----:B------:R-:W-:-:S04]  /*04e0*/  UISETP.NE.AND.EX UP0, UPT, UR5, URZ, UPT, UP0 ;  /* 0x000000ff0500728c */ /* 0x000fc8000bf05300 */
[----:B------:R-:W-:-:S04]  /*04f0*/  UISETP.EQ.OR.EX UP2, UPT, UR13, URZ, !UP0, UP1 ;  /* 0x000000ff0d00728c */ /* 0x000fc8000c742710 */
[----:B------:R-:W-:-:S06]  /*0500*/  UP2UR UR4, UPR, URZ, 0x4 ;  /* 0x00000004ff047883 */ /* 0x000fcc0008000000 */
[----:B------:R-:W-:Y:S01]  /*0510*/  MOV R89, UR4 ;  /* 0x0000000400597c02 */ /* 0x000fe20008000f00 */
[----:B------:R-:W-:Y:S06]  /*0520*/  BRA.U !UP2, `(.L_x_8) ;  /* 0x000000010a207547 */ /* 0x000fec000b800000 */
[----:B------:R-:W-:Y:S01]  /*0530*/  UISETP.NE.U32.AND UP1, UPT, UR12, URZ, UPT ;  /* 0x000000ff0c00728c */ /* 0x000fe2000bf25070 */
[----:B-----5:R-:W-:Y:S01]  /*0540*/  FSETP.NEU.AND P0, PT, R41, RZ, PT ;  /* 0x000000ff2900720b */ /* 0x020fe20003f0d000 */
[----:B------:R-:W-:Y:S02]  /*0550*/  USEL UR4, URZ, 0xffffffff, UP0 ;  /* 0xffffffffff047887 */ /* 0x000fe40008000000 */
[----:B------:R-:W-:-:S10]  /*0560*/  UISETP.NE.AND.EX UP1, UPT, UR13, URZ, UPT, UP1 ;  /* 0x000000ff0d00728c */ /* 0x000fd4000bf25310 */
[----:B------:R-:W-:Y:S01]  /*0570*/  VOTEU.ANY UP0, P0 ;  /* 0x0000000000ff7886 */ /* 0x000fe20000000100 */
[----:B------:R-:W-:-:S04]  /*0580*/  @!UP1 USEL UR4, URZ, 0xffffffff, UP0 ;  /* 0xffffffffff049887 */ /* 0x000fc80008000000 */
[----:B------:R-:W-:-:S04]  /*0590*/  ULOP3.LUT UR4, UR4, 0x1, URZ, 0xc0, !UPT ;  /* 0x0000000104047892 */ /* 0x000fc8000f8ec0ff */
[----:B------:R-:W-:-:S11]  /*05a0*/  UISETP.NE.U32.AND UP3, UPT, UR4, 0x1, UPT ;  /* 0x000000010400788c */ /* 0x000fd6000bf65070 */
.L_x_8:
[----:B------:R-:W3:Y:S01]  /*05b0*/  SHFL.IDX PT, R3, R85, RZ, 0x1f ;  /* 0x00001fff55037589 */ /* 0x000ee200000e0000 */
[----:B------:R-:W-:Y:S01]  /*05c0*/  R2UR UR4, R2 ;  /* 0x00000000020472ca */ /* 0x000fe200000e0000 */
[----:B------:R-:W-:-:S04]  /*05d0*/  UISETP.NE.AND UP0, UPT, UR22, 0x2, UPT ;  /* 0x000000021600788c */ /* 0x000fc8000bf05270 */
[----:B------:R-:W-:-:S08]  /*05e0*/  USEL UR60, URZ, 0x1, UP0 ;  /* 0x00000001ff3c7887 */ /* 0x000fd00008000000 */
[----:B------:R-:W-:-:S06]  /*05f0*/  UISETP.EQ.AND UP1, UPT, UR4, URZ, !UP0 ;  /* 0x000000ff0400728c */ /* 0x000fcc000c722270 */
[----:B------:R-:W-:Y:S02]  /*0600*/  PLOP3.LUT P4, PT, P1, PT, UP1, 0x80, 0x8 ;  /* 0x000000000008781c */ /* 0x000fe40000f8f018 */
[----:B---3--:R-:W-:-:S13]  /*0610*/  ISETP.NE.AND P0, PT, R3, RZ, PT ;  /* 0x000000ff0300720c */ /* 0x008fda0003f05270 */
[----:B------:R-:W-:Y:S05]  /*0620*/  @P0 BRA `(.L_x_9) ;  /* 0x0000000000580947 */ /* 0x000fea0003800000 */
[----:B------:R-:W-:Y:S01]  /*0630*/  R2UR UR5, R88 ;  /* 0x00000000580572ca */ /* 0x000fe200000e0000 */
[----:B------:R-:W-:Y:S01]  /*0640*/  UMOV UR4, 0x400 ;  /* 0x0000040000047882 */ /* 0x000fe20000000000 */
[----:B------:R-:W-:Y:S01]  /*0650*/  UMOV UR8, 0x1 ;  /* 0x0000000100087882 */ /* 0x000fe20000000000 */
[----:B------:R-:W-:Y:S01]  /*0660*/  UMOV UR6, 0x2 ;  /* 0x0000000200067882 */ /* 0x000fe20000000000 */
[----:B------:R-:W-:-:S04]  /*0670*/  UIADD3 UR8, UPT, UPT, -UR8, 0x100000, URZ ;  /* 0x0010000008087890 */ /* 0x000fc8000fffe1ff */
[----:B------:R-:W-:Y:S02]  /*0680*/  USHF.L.U32 UR9, UR8, 0xb, URZ ;  /* 0x0000000b08097899 */ /* 0x000fe400080006ff */
[----:B------:R-:W-:Y:S02]  /*0690*/  USHF.L.U32 UR8, UR8, 0x1, URZ ;  /* 0x0000000108087899 */ /* 0x000fe400080006ff */
[----:B------:R-:W-:-:S04]  /*06a0*/  UIADD3 UR6, UPT, UPT, -UR6, 0x100000, URZ ;  /* 0x0010000006067890 */ /* 0x000fc8000fffe1ff */
[----:B------:R-:W-:Y:S02]  /*06b0*/  USHF.L.U32 UR7, UR6, 0xb, URZ ;  /* 0x0000000b06077899 */ /* 0x000fe400080006ff */
[----:B------:R-:W-:Y:S01]  /*06c0*/  USHF.L.U32 UR6, UR6, 0x1, URZ ;  /* 0x0000000106067899 */ /* 0x000fe200080006ff */
[----:B------:R-:W-:Y:S01]  /*06d0*/  ELECT P0, URZ, PT ;  /* 0x0000000000ff782f */ /* 0x000fe20003800000 */
[----:B------:R-:W-:Y:S01]  /*06e0*/  ULEA UR4, UR5, UR4, 0x18 ;  /* 0x0000000405047291 */ /* 0x000fe2000f8ec0ff */
[----:B------:R-:W3:Y:S11]  /*06f0*/  FENCE.VIEW.ASYNC.S ;  /* 0x00000000000073c6 */ /* 0x000ef60000000000 */
[----:B---3--:R3:W4:Y:S01]  /*0700*/  SYNCS.EXCH.64 URZ, [UR4], UR8 ;  /* 0x0000000804ff75b2 */ /* 0x0087220008000100 */
[----:B------:R3:W1:Y:S01]  /*0710*/  SYNCS.EXCH.64 URZ, [UR4+0x20], UR6 ;  /* 0x0000200604ff75b2 */ /* 0x0006620008000100 */
[----:B------:R3:W1:Y:S01]  /*0720*/  SYNCS.EXCH.64 URZ, [UR4+0x8], UR8 ;  /* 0x0000080804ff75b2 */ /* 0x0006620008000100 */
[----:B------:R3:W1:Y:S01]  /*0730*/  SYNCS.EXCH.64 URZ, [UR4+0x28], UR6 ;  /* 0x0000280604ff75b2 */ /* 0x0006620008000100 */
[----:B------:R3:W1:Y:S01]  /*0740*/  SYNCS.EXCH.64 URZ, [UR4+0x10], UR8 ;  /* 0x0000100804ff75b2 */ /* 0x0006620008000100 */
[----:B------:R3:W1:Y:S01]  /*0750*/  SYNCS.EXCH.64 URZ, [UR4+0x30], UR6 ;  /* 0x0000300604ff75b2 */ /* 0x0006620008000100 */
[----:B------:R3:W1:Y:S01]  /*0760*/  SYNCS.EXCH.64 URZ, [UR4+0x18], UR8 ;  /* 0x0000180804ff75b2 */ /* 0x0006620008000100 */
[----:B------:R3:W1:Y:S01]  /*0770*/  SYNCS.EXCH.64 URZ, [UR4+0x38], UR6 ;  /* 0x0000380604ff75b2 */ /* 0x0006620008000100 */
[----:B------:R-:W-:Y:S01]  /*0780*/  NOP ;  /* 0x0000000000007918 */ /* 0x000fe20000000000 */
.L_x_9:
[----:B------:R-:W2:Y:S01]  /*0790*/  SHFL.IDX PT, R3, R85, RZ, 0x1f ;  /* 0x00001fff55037589 */ /* 0x000ea200000e0000 */
[----:B------:R-:W-:Y:S01]  /*07a0*/  NOP ;  /* 0x0000000000007918 */ /* 0x000fe20000000000 */
[----:B--2---:R-:W-:-:S13]  /*07b0*/  ISETP.NE.AND P0, PT, R3, 0x1, PT ;  /* 0x000000010300780c */ /* 0x004fda0003f05270 */
[----:B------:R-:W-:Y:S05]  /*07c0*/  @P0 BRA `(.L_x_10) ;  /* 0x0000000000500947 */ /* 0x000fea0003800000 */
[----:B------:R-:W-:Y:S01]  /*07d0*/  R2UR UR5, R88 ;  /* 0x00000000580572ca */ /* 0x000fe200000e0000 */
[----:B---3--:R-:W-:Y:S01]  /*07e0*/  UMOV UR4, 0x400 ;  /* 0x0000040000047882 */ /* 0x008fe20000000000 */
        /* <DEDUP_REMOVED lines=10> */
[----:B------:R-:W2:Y:S11]  /*0890*/  FENCE.VIEW.ASYNC.S ;  /* 0x00000000000073c6 */ /* 0x000eb60000000000 */
[----:B--2---:R2:W3:Y:S01]  /*08a0*/  SYNCS.EXCH.64 URZ, [UR4+0x40], UR8 ;  /* 0x0000400804ff75b2 */ /* 0x0044e20008000100 */
[----:B------:R2:W1:Y:S01]  /*08b0*/  SYNCS.EXCH.64 URZ, [UR4+0x58], UR6 ;  /* 0x0000580604ff75b2 */ /* 0x0004620008000100 */
[----:B------:R2:W1:Y:S01]  /*08c0*/  SYNCS.EXCH.64 URZ, [UR4+0x48], UR8 ;  /* 0x0000480804ff75b2 */ /* 0x0004620008000100 */
[----:B------:R2:W1:Y:S01]  /*08d0*/  SYNCS.EXCH.64 URZ, [UR4+0x60], UR6 ;  /* 0x0000600604ff75b2 */ /* 0x0004620008000100 */
[----:B------:R2:W1:Y:S01]  /*08e0*/  SYNCS.EXCH.64 URZ, [UR4+0x50], UR8 ;  /* 0x0000500804ff75b2 */ /* 0x0004620008000100 */
[----:B------:R2:W1:Y:S01]  /*08f0*/  SYNCS.EXCH.64 URZ, [UR4+0x68], UR6 ;  /* 0x0000680604ff75b2 */ /* 0x0004620008000100 */
[----:B------:R-:W-:Y:S01]  /*0900*/  NOP ;  /* 0x0000000000007918 */ /* 0x000fe20000000000 */
.L_x_10:
[----:B------:R-:W4:Y:S01]  /*0910*/  SHFL.IDX PT, R3, R85, RZ, 0x1f ;  /* 0x00001fff55037589 */ /* 0x000f2200000e0000 */
[----:B------:R-:W-:Y:S01]  /*0920*/  NOP ;  /* 0x0000000000007918 */ /* 0x000fe20000000000 */
[----:B----4-:R-:W-:-:S13]  /*0930*/  ISETP.NE.AND P0, PT, R3, 0x3, PT ;  /* 0x000000030300780c */ /* 0x010fda0003f05270 */
[----:B------:R-:W-:Y:S05]  /*0940*/  @P0 BRA `(.L_x_11) ;  /* 0x0000000000300947 */ /* 0x000fea0003800000 */
[----:B------:R-:W-:Y:S01]  /*0950*/  R2UR UR5, R88 ;  /* 0x00000000580572ca */ /* 0x000fe200000e0000 */
[----:B--23--:R-:W-:Y:S01]  /*0960*/  UMOV UR6, 0x400 ;  /* 0x0000040000067882 */ /* 0x00cfe20000000000 */
[----:B------:R-:W-:Y:S01]  /*0970*/  UMOV UR4, 0x20 ;  /* 0x0000002000047882 */ /* 0x000fe20000000000 */
[----:B------:R-:W-:-:S10]  /*0980*/  ELECT P0, URZ, PT ;  /* 0x0000000000ff782f */ /* 0x000fd40003800000 */
[----:B------:R-:W-:Y:S02]  /*0990*/  ULEA UR6, UR5, UR6, 0x18 ;  /* 0x0000000605067291 */ /* 0x000fe4000f8ec0ff */
[----:B------:R-:W-:-:S04]  /*09a0*/  UIADD3 UR4, UPT, UPT, -UR4, 0x100000, URZ ;  /* 0x0010000004047890 */ /* 0x000fc8000fffe1ff */
[----:B------:R-:W-:Y:S02]  /*09b0*/  USHF.L.U32 UR5, UR4, 0xb, URZ ;  /* 0x0000000b04057899 */ /* 0x000fe400080006ff */
[----:B------:R-:W-:Y:S01]  /*09c0*/  USHF.L.U32 UR4, UR4, 0x1, URZ ;  /* 0x0000000104047899 */ /* 0x000fe200080006ff */
[----:B------:R-:W2:Y:S11]  /*09d0*/  FENCE.VIEW.ASYNC.S ;  /* 0x00000000000073c6 */ /* 0x000eb60000000000 */
[----:B--2---:R4:W2:Y:S01]  /*09e0*/  SYNCS.EXCH.64 URZ, [UR6+0x70], UR4 ;  /* 0x0000700406ff75b2 */ /* 0x0048a20008000100 */
[----:B------:R4:W3:Y:S02]  /*09f0*/  SYNCS.EXCH.64 URZ, [UR6+0x78], UR4 ;  /* 0x0000780406ff75b2 */ /* 0x0008e40008000100 */
[----:B----4-:R-:W-:Y:S01]  /*0a00*/  NOP ;  /* 0x0000000000007918 */ /* 0x010fe20000000000 */
.L_x_11:
[----:B------:R-:W4:Y:S01]  /*0a10*/  SHFL.IDX PT, R3, R85, RZ, 0x1f ;  /* 0x00001fff55037589 */ /* 0x000f2200000e0000 */
[----:B------:R-:W-:Y:S01]  /*0a20*/  NOP ;  /* 0x0000000000007918 */ /* 0x000fe20000000000 */
[----:B----4-:R-:W-:-:S13]  /*0a30*/  ISETP.NE.AND P0, PT, R3, 0x4, PT ;  /* 0x000000040300780c */ /* 0x010fda0003f05270 */
[----:B------:R-:W-:Y:S05]  /*0a40*/  @P0 BRA `(.L_x_12) ;  /* 0x00000000004c0947 */ /* 0x000fea0003800000 */
[----:B------:R-:W-:Y:S01]  /*0a50*/  R2UR UR5, R88 ;  /* 0x00000000580572ca */ /* 0x000fe200000e0000 */
[----:B--23--:R-:W-:Y:S01]  /*0a60*/  UMOV UR4, 0x3a0 ;  /* 0x000003a000047882 */ /* 0x00cfe20000000000 */
[----:B------:R-:W-:Y:S01]  /*0a70*/  UMOV UR6, 0x400 ;  /* 0x0000040000067882 */ /* 0x000fe20000000000 */
[----:B------:R-:W-:Y:S01]  /*0a80*/  USEL UR4, UR4, 0x320, UP3 ;  /* 0x0000032004047887 */ /* 0x000fe20009800000 */
[----:B------:R-:W-:Y:S01]  /*0a90*/  UMOV UR8, 0x1 ;  /* 0x0000000100087882 */ /* 0x000fe20000000000 */
[----:B------:R-:W-:Y:S01]  /*0aa0*/  ELECT P0, URZ, PT ;  /* 0x0000000000ff782f */ /* 0x000fe20003800000 */
[----:B------:R-:W-:-:S04]  /*0ab0*/  UIADD3 UR8, UPT, UPT, -UR8, 0x100000, URZ ;  /* 0x0010000008087890 */ /* 0x000fc8000fffe1ff */
[----:B------:R-:W-:Y:S02]  /*0ac0*/  USHF.L.U32 UR9, UR8, 0xb, URZ ;  /* 0x0000000b08097899 */ /* 0x000fe400080006ff */
[----:B------:R-:W-:Y:S02]  /*0ad0*/  USHF.L.U32 UR8, UR8, 0x1, URZ ;  /* 0x0000000108087899 */ /* 0x000fe400080006ff */
[----:B------:R-:W-:Y:S02]  /*0ae0*/  ULEA UR6, UR5, UR6, 0x18 ;  /* 0x0000000605067291 */ /* 0x000fe4000f8ec0ff */
[----:B------:R-:W-:-:S04]  /*0af0*/  UIADD3 UR4, UPT, UPT, -UR4, 0x100000, URZ ;  /* 0x0010000004047890 */ /* 0x000fc8000fffe1ff */
[----:B------:R-:W-:Y:S02]  /*0b00*/  USHF.L.U32 UR5, UR4, 0xb, URZ ;  /* 0x0000000b04057899 */ /* 0x000fe400080006ff */
[----:B------:R-:W-:Y:S01]  /*0b10*/  USHF.L.U32 UR4, UR4, 0x1, URZ ;  /* 0x0000000104047899 */ /* 0x000fe200080006ff */
[----:B------:R-:W2:Y:S03]  /*0b20*/  FENCE.VIEW.ASYNC.S ;  /* 0x00000000000073c6 */ /* 0x000ea60000000000 */
[----:B--2---:R4:W2:Y:S08]  /*0b30*/  SYNCS.EXCH.64 URZ, [UR6+0x80], UR8 ;  /* 0x0000800806ff75b2 */ /* 0x0048b00008000100 */
[----:B------:R4:W3:Y:S01]  /*0b40*/  SYNCS.EXCH.64 URZ, [UR6+0x90], UR4 ;  /* 0x0000900406ff75b2 */ /* 0x0008e20008000100 */
[----:B------:R4:W1:Y:S01]  /*0b50*/  SYNCS.EXCH.64 URZ, [UR6+0x88], UR8 ;  /* 0x0000880806ff75b2 */ /* 0x0008620008000100 */
[----:B------:R4:W1:Y:S02]  /*0b60*/  SYNCS.EXCH.64 URZ, [UR6+0x98], UR4 ;  /* 0x0000980406ff75b2 */ /* 0x0008640008000100 */
[----:B----4-:R-:W-:Y:S01]  /*0b70*/  NOP ;  /* 0x0000000000007918 */ /* 0x010fe20000000000 */
.L_x_12:
[----:B------:R-:W4:Y:S01]  /*0b80*/  SHFL.IDX PT, R3, R85, RZ, 0x1f ;  /* 0x00001fff55037589 */ /* 0x000f2200000e0000 */
[----:B------:R-:W-:Y:S01]  /*0b90*/  NOP ;  /* 0x0000000000007918 */ /* 0x000fe20000000000 */
[----:B----4-:R-:W-:-:S13]  /*0ba0*/  ISETP.NE.AND P0, PT, R3, 0x5, PT ;  /* 0x000000050300780c */ /* 0x010fda0003f05270 */
[----:B------:R-:W-:Y:S05]  /*0bb0*/  @P0 BRA `(.L_x_13) ;  /* 0x0000000000480947 */ /* 0x000fea0003800000 */
[----:B------:R-:W-:Y:S01]  /*0bc0*/  R2UR UR5, R88 ;  /* 0x00000000580572ca */ /* 0x000fe200000e0000 */
[----:B--23--:R-:W-:Y:S01]  /*0bd0*/  UMOV UR4, 0x400 ;  /* 0x0000040000047882 */ /* 0x00cfe20000000000 */
        /* <DEDUP_REMOVED lines=11> */
[----:B--2---:R4:W2:Y:S01]  /*0c90*/  SYNCS.EXCH.64 URZ, [UR4+0xa0], UR6 ;  /* 0x0000a00604ff75b2 */ /* 0x0048a20008000100 */
[----:B------:R4:W3:Y:S01]  /*0ca0*/  SYNCS.EXCH.64 URZ, [UR4+0xb0], UR8 ;  /* 0x0000b00804ff75b2 */ /* 0x0008e20008000100 */
[----:B------:R4:W1:Y:S01]  /*0cb0*/  SYNCS.EXCH.64 URZ, [UR4+0xa8], UR6 ;  /* 0x0000a80604ff75b2 */ /* 0x0008620008000100 */
[----:B------:R4:W1:Y:S02]  /*0cc0*/  SYNCS.EXCH.64 URZ, [UR4+0xb8], UR8 ;  /* 0x0000b80804ff75b2 */ /* 0x0008640008000100 */
[----:B----4-:R-:W-:Y:S01]  /*0cd0*/  NOP ;  /* 0x0000000000007918 */ /* 0x010fe20000000000 */
.L_x_13:
[----:B------:R-:W4:Y:S01]  /*0ce0*/  SHFL.IDX PT, R3, R85, RZ, 0x1f ;  /* 0x00001fff55037589 */ /* 0x000f2200000e0000 */
[----:B------:R-:W-:Y:S01]  /*0cf0*/  ISETP.NE.OR P1, PT, RZ, UR22, !P1 ;  /* 0x00000016ff007c0c */ /* 0x000fe2000cf25670 */
[----:B------:R-:W-:Y:S01]  /*0d00*/  NOP ;  /* 0x0000000000007918 */ /* 0x000fe20000000000 */
[----:B----4-:R-:W-:-:S13]  /*0d10*/  ISETP.NE.AND P0, PT, R3, 0x3, PT ;  /* 0x000000030300780c */ /* 0x010fda0003f05270 */
[----:B------:R-:W-:Y:S05]  /*0d20*/  @P0 BRA `(.L_x_14) ;  /* 0x0000000000380947 */ /* 0x000fea0003800000 */
[----:B------:R-:W-:Y:S01]  /*0d30*/  R2UR UR5, R88 ;  /* 0x00000000580572ca */ /* 0x000fe200000e0000 */
[----:B--23--:R-:W-:Y:S01]  /*0d40*/  UMOV UR4, 0x400 ;  /* 0x0000040000047882 */ /* 0x00cfe20000000000 */
[----:B------:R-:W-:Y:S01]  /*0d50*/  UMOV UR6, 0x20 ;  /* 0x0000002000067882 */ /* 0x000fe20000000000 */
[----:B------:R-:W-:Y:S01]  /*0d60*/  ELECT P0, URZ, PT ;  /* 0x0000000000ff782f */ /* 0x000fe20003800000 */
[----:B------:R-:W-:-:S04]  /*0d70*/  UIADD3 UR6, UPT, UPT, -UR6, 0x100000, URZ ;  /* 0x0010000006067890 */ /* 0x000fc8000fffe1ff */
[----:B------:R-:W-:Y:S02]  /*0d80*/  USHF.L.U32 UR7, UR6, 0xb, URZ ;  /* 0x0000000b06077899 */ /* 0x000fe400080006ff */
[----:B------:R-:W-:-:S03]  /*0d90*/  USHF.L.U32 UR6, UR6, 0x1, URZ ;  /* 0x0000000106067899 */ /* 0x000fc600080006ff */
[----:B------:R-:W-:Y:S01]  /*0da0*/  ULEA UR4, UR5, UR4, 0x18 ;  /* 0x0000000405047291 */ /* 0x000fe2000f8ec0ff */
[----:B------:R-:W2:Y:S11]  /*0db0*/  FENCE.VIEW.ASYNC.S ;  /* 0x00000000000073c6 */ /* 0x000eb60000000000 */
[----:B--2---:R4:W2:Y:S01]  /*0dc0*/  SYNCS.EXCH.64 URZ, [UR4+0xc0], UR6 ;  /* 0x0000c00604ff75b2 */ /* 0x0048a20008000100 */
[----:B------:R4:W3:Y:S01]  /*0dd0*/  SYNCS.EXCH.64 URZ, [UR4+0xd0], UR6 ;  /* 0x0000d00604ff75b2 */ /* 0x0008e20008000100 */
[----:B------:R4:W1:Y:S01]  /*0de0*/  SYNCS.EXCH.64 URZ, [UR4+0xc8], UR6 ;  /* 0x0000c80604ff75b2 */ /* 0x0008620008000100 */
[----:B------:R4:W1:Y:S02]  /*0df0*/  SYNCS.EXCH.64 URZ, [UR4+0xd8], UR6 ;  /* 0x0000d80604ff75b2 */ /* 0x0008640008000100 */
[----:B----4-:R-:W-:Y:S01]  /*0e00*/  NOP ;  /* 0x0000000000007918 */ /* 0x010fe20000000000 */
.L_x_14:
[----:B--23--:R-:W-:Y:S01]  /*0e10*/  R2UR UR7, R88 ;  /* 0x00000000580772ca */ /* 0x00cfe200000e0000 */
[----:B------:R-:W-:Y:S01]  /*0e20*/  VOTEU.ALL UP0, P1 ;  /* 0x0000000000ff7886 */ /* 0x000fe20000800000 */
[----:B------:R-:W-:Y:S01]  /*0e30*/  UMOV UR4, 0x20 ;  /* 0x0000002000047882 */ /* 0x000fe20000000000 */
[----:B------:R-:W-:Y:S01]  /*0e40*/  NOP ;  /* 0x0000000000007918 */ /* 0x000fe20000000000 */
[----:B-1----:R-:W-:Y:S01]  /*0e50*/  LOP3.LUT R5, R93, 0x1f, RZ, 0xc0, !PT ;  /* 0x0000001f5d057812 */ /* 0x002fe200078ec0ff */
[----:B------:R-:W-:Y:S01]  /*0e60*/  UISETP.NE.AND UP4, UPT, UR22, URZ, UPT ;  /* 0x000000ff1600728c */ /* 0x000fe2000bf85270 */
[----:B------:R-:W-:Y:S01]  /*0e70*/  @!UP0 UMOV UR6, 0x400 ;  /* 0x0000040000068882 */ /* 0x000fe20000000000 */
[----:B------:R-:W-:-:S04]  /*0e80*/  @!UP0 UIADD3 UR4, UPT, UPT, -UR4, 0x100000, URZ ;  /* 0x0010000004048890 */ /* 0x000fc8000fffe1ff */
[----:B------:R-:W-:Y:S02]  /*0e90*/  @!UP0 USHF.L.U32 UR5, UR4, 0xb, URZ ;  /* 0x0000000b04058899 */ /* 0x000fe400080006ff */
[----:B------:R-:W-:Y:S02]  /*0ea0*/  @!UP0 USHF.L.U32 UR4, UR4, 0x1, URZ ;  /* 0x0000000104048899 */ /* 0x000fe400080006ff */
[----:B------:R-:W-:Y:S01]  /*0eb0*/  @!UP0 ULEA UR6, UR7, UR6, 0x18 ;  /* 0x0000000607068291 */ /* 0x000fe2000f8ec0ff */
[----:B------:R-:W1:Y:S01]  /*0ec0*/  LDCU UR7, c[0x0][0x36c] ;  /* 0x00006d80ff0777ac */ /* 0x000e620008000800 */
[----:B------:R-:W-:Y:S01]  /*0ed0*/  VOTEU.ALL UP0, P1 ;  /* 0x0000000000ff7886 */ /* 0x000fe20000800000 */
[----:B------:R-:W2:Y:S09]  /*0ee0*/  FENCE.VIEW.ASYNC.S ;  /* 0x00000000000073c6 */ /* 0x000eb20000000000 */
[----:B--2---:R2:W3:Y:S01]  /*0ef0*/  @!UP0 SYNCS.EXCH.64 URZ, [UR6+0xe0], UR4 ;  /* 0x0000e00406ff85b2 */ /* 0x0044e20008000100 */
[----:B-1----:R-:W-:-:S09]  /*0f00*/  UISETP.EQ.U32.AND UP5, UPT, UR7, 0x1, UPT ;  /* 0x000000010700788c */ /* 0x002fd2000bfa2070 */
[----:B--2---:R-:W-:Y:S05]  /*0f10*/  BRA.U !UP5, `(.L_x_15) ;  /* 0x000000010d087547 */ /* 0x004fea000b800000 */
[----:B---3--:R-:W-:Y:S01]  /*0f20*/  UCGABAR_ARV ;  /* 0x00000000000079c7 */ /* 0x008fe20008000000 */
[----:B------:R-:W-:Y:S05]  /*0f30*/  BRA `(.L_x_16) ;  /* 0x0000000000047947 */ /* 0x000fea0003800000 */
.L_x_15:
[----:B---3--:R-:W-:Y:S01]  /*0f40*/  NOP ;  /* 0x0000000000007918 */ /* 0x008fe20000000000 */
.L_x_16:
[----:B------:R-:W1:Y:S01]  /*0f50*/  S2UR UR74, SR_CTAID.X ;  /* 0x00000000004a79c3 */ /* 0x000e620000002500 */
[----:B------:R-:W-:-:S05]  /*0f60*/  CS2R.32 R87, SR_CgaSize ;  /* 0x0000000000577805 */ /* 0x000fca0000008a00 */
[----:B------:R-:W-:-:S05]  /*0f70*/  IMAD R87, R87, -0xa0, RZ ;  /* 0xffffff6057577824 */ /* 0x000fca00078e02ff */
[----:B------:R-:W-:-:S14]  /*0f80*/  R2UR UR5, R87 ;  /* 0x00000000570572ca */ /* 0x000fdc00000e0000 */
[----:B------:R-:W2:Y:S01]  /*0f90*/  LDCU UR5, c[0x0][UR5+0x2b0] ;  /* 0x00005600050577ac */ /* 0x000ea20008000800 */
[----:B------:R-:W-:Y:S02]  /*0fa0*/  R2UR UR6, R88 ;  /* 0x00000000580672ca */ /* 0x000fe400000e0000 */
[----:B------:R-:W-:Y:S02]  /*0fb0*/  R2UR UR10, R2 ;  /* 0x00000000020a72ca */ /* 0x000fe400000e0000 */
[----:B------:R-:W-:-:S05]  /*0fc0*/  CS2R.32 R87, SR_CgaSize ;  /* 0x0000000000577805 */ /* 0x000fca0000008a00 */
[----:B------:R-:W-:-:S05]  /*0fd0*/  IMAD R87, R87, -0xa0, RZ ;  /* 0xffffff6057577824 */ /* 0x000fca00078e02ff */
[----:B------:R-:W-:-:S14]  /*0fe0*/  R2UR UR4, R87 ;  /* 0x00000000570472ca */ /* 0x000fdc00000e0000 */
[----:B------:R-:W3:Y:S01]  /*0ff0*/  LDCU UR4, c[0x0][UR4+0x2b4] ;  /* 0x00005680040477ac */ /* 0x000ee20008000800 */
[----:B------:R-:W4:Y:S01]  /*1000*/  S2UR UR7, SR_CTAID.Y ;  /* 0x00000000000779c3 */ /* 0x000f220000002600 */
[----:B------:R-:W-:-:S05]  /*1010*/  CS2R.32 R87, SR_CgaSize ;  /* 0x0000000000577805 */ /* 0x000fca0000008a00 */
[----:B------:R-:W-:-:S05]  /*1020*/  IMAD R87, R87, -0xa0, RZ ;  /* 0xffffff6057577824 */ /* 0x000fca00078e02ff */
[----:B------:R-:W-:-:S14]  /*1030*/  R2UR UR8, R87 ;  /* 0x00000000570872ca */ /* 0x000fdc00000e0000 */
[----:B------:R-:W3:Y:S01]  /*1040*/  LDCU UR8, c[0x0][UR8+0x2a0] ;  /* 0x00005400080877ac */ /* 0x000ee20008000800 */
[----:B------:R-:W-:-:S05]  /*1050*/  CS2R.32 R87, SR_CgaSize ;  /* 0x0000000000577805 */ /* 0x000fca0000008a00 */
[----:B------:R-:W-:-:S05]  /*1060*/  IMAD R87, R87, -0xa0, RZ ;  /* 0xffffff6057577824 */ /* 0x000fca00078e02ff */
[----:B------:R-:W-:-:S14]  /*1070*/  R2UR UR9, R87 ;  /* 0x00000000570972ca */ /* 0x000fdc00000e0000 */
[----:B------:R-:W3:Y:S01]  /*1080*/  LDCU UR9, c[0x0][UR9+0x2a4] ;  /* 0x00005480090977ac */ /* 0x000ee20008000800 */
[----:B------:R-:W3:Y:S01]  /*1090*/  S2UR UR52, SR_CTAID.Z ;  /* 0x00000000003479c3 */ /* 0x000ee20000002700 */
[----:B------:R-:W-:Y:S02]  /*10a0*/  USHF.R.U32.HI UR62, URZ, 0x1, UR6 ;  /* 0x00000001ff3e7899 */ /* 0x000fe40008011606 */
[----:B------:R-:W-:Y:S02]  /*10b0*/  USHF.L.U32 UR56, UR6, 0xc, URZ ;  /* 0x0000000c06387899 */ /* 0x000fe400080006ff */
[----:B------:R-:W-:Y:S02]  /*10c0*/  USHF.L.U32 UR61, UR6, 0x8, URZ ;  /* 0x00000008063d7899 */ /* 0x000fe400080006ff */
[----:B------:R-:W-:Y:S01]  /*10d0*/  USHF.L.U32 UR57, UR6, 0x9, URZ ;  /* 0x0000000906397899 */ /* 0x000fe200080006ff */
[----:B-1----:R-:W-:Y:S01]  /*10e0*/  I2FP.F32.U32 R4, UR74 ;  /* 0x0000004a00047c45 */ /* 0x002fe20008201000 */
[----:B------:R-:W-:Y:S01]  /*10f0*/  UISETP.GT.U32.AND UP0, UPT, UR10, 0xffff, UPT ;  /* 0x0000ffff0a00788c */ /* 0x000fe2000bf04070 */
[----:B------:R-:W1:Y:S03]  /*1100*/  LDCU UR23, c[0x0][0xf24] ;  /* 0x0001e480ff1777ac */ /* 0x000e660008000800 */
[----:B--2---:R-:W-:Y:S01]  /*1110*/  FMUL R4, R4, UR5 ;  /* 0x0000000504047c20 */ /* 0x004fe20008400000 */
[----:B------:R-:W-:Y:S01]  /*1120*/  USEL UR45, UR10, 0xffff, !UP0 ;  /* 0x0000ffff0a2d7887 */ /* 0x000fe2000c000000 */
[----:B----4-:R-:W-:Y:S01]  /*1130*/  I2FP.F32.U32 R3, UR7 ;  /* 0x0000000700037c45 */ /* 0x010fe20008201000 */
[----:B------:R-:W-:Y:S01]  /*1140*/  UMOV UR29, 0x5 ;  /* 0x00000005001d7882 */ /* 0x000fe20000000000 */
[----:B------:R-:W-:-:S02]  /*1150*/  UMOV UR27, 0x3 ;  /* 0x00000003001b7882 */ /* 0x000fc40000000000 */
[----:B------:R-:W2:Y:S01]  /*1160*/  F2I.U32.TRUNC.NTZ R4, R4 ;  /* 0x0000000400047305 */ /* 0x000ea2000020f000 */
[----:B------:R-:W4:Y:S01]  /*1170*/  LDCU UR39, c[0x0][0xf24] ;  /* 0x0001e480ff2777ac */ /* 0x000f220008000800 */
[----:B---3--:R-:W-:Y:S01]  /*1180*/  FMUL R3, R3, UR4 ;  /* 0x0000000403037c20 */ /* 0x008fe20008400000 */
[----:B------:R-:W-:Y:S01]  /*1190*/  ULOP3.LUT UR4, UR6, 0x2, URZ, 0xc0, !UPT ;  /* 0x0000000206047892 */ /* 0x000fe2000f8ec0ff */
[----:B------:R-:W3:Y:S04]  /*11a0*/  LDCU UR26, c[0x0][0xf30] ;  /* 0x0001e600ff1a77ac */ /* 0x000ee80008000800 */
[----:B------:R-:W4:Y:S01]  /*11b0*/  F2I.U32.TRUNC.NTZ R3, R3 ;  /* 0x0000000300037305 */ /* 0x000f22000020f000 */
[----:B------:R-:W-:Y:S01]  /*11c0*/  UISETP.GT.U32.AND UP0, UPT, UR4, 0xffff, UPT ;  /* 0x0000ffff0400788c */ /* 0x000fe2000bf04070 */
[----:B------:R-:W-:Y:S01]  /*11d0*/  UMOV UR25, UR74 ;  /* 0x0000004a00197c82 */ /* 0x000fe20008000000 */
[----:B-1----:R-:W-:Y:S01]  /*11e0*/  UISETP.GE.AND UP2, UPT, UR23, 0x1, UPT ;  /* 0x000000011700788c */ /* 0x002fe2000bf46270 */
[----:B--2---:R-:W-:Y:S01]  /*11f0*/  R2UR UR5, R4 ;  /* 0x00000000040572ca */ /* 0x004fe200000e0000 */
[----:B------:R-:W-:Y:S01]  /*1200*/  USEL UR53, UR4, 0xffff, !UP0 ;  /* 0x0000ffff04357887 */ /* 0x000fe2000c000000 */
[----:B------:R-:W-:Y:S01]  /*1210*/  PRMT R4, RZ, 0x7610, R4 ;  /* 0x00007610ff047816 */ /* 0x000fe20000000004 */
[----:B------:R-:W-:Y:S01]  /*1220*/  UMOV UR28, UR7 ;  /* 0x00000007001c7c82 */ /* 0x000fe20008000000 */
[----:B----4-:R-:W-:-:S02]  /*1230*/  R2UR UR6, R3 ;  /* 0x00000000030672ca */ /* 0x010fc400000e0000 */
[----:B------:R-:W-:-:S07]  /*1240*/  PRMT R3, RZ, 0x7610, R3 ;  /* 0x00007610ff037816 */ /* 0x000fce0000000003 */
[----:B------:R-:W-:-:S04]  /*1250*/  UIADD3 UR5, UPT, UPT, -UR5, URZ, URZ ;  /* 0x000000ff05057290 */ /* 0x000fc8000fffe1ff */
[----:B------:R-:W-:Y:S02]  /*1260*/  UIMAD UR5, UR8, UR5, UR74 ;  /* 0x00000005080572a4 */ /* 0x000fe4000f8e024a */
[----:B------:R-:W-:-:S04]  /*1270*/  UIADD3 UR4, UPT, UPT, -UR6, URZ, URZ ;  /* 0x000000ff06047290 */ /* 0x000fc8000fffe1ff */
[----:B------:R-:W-:Y:S01]  /*1280*/  IMAD.U32 R87, RZ, RZ, UR5 ;  /* 0x00000005ff577e24 */ /* 0x000fe2000f8e00ff */
[----:B------:R-:W-:-:S06]  /*1290*/  UIMAD UR4, UR9, UR4, UR7 ;  /* 0x00000004090472a4 */ /* 0x000fcc000f8e0207 */
[----:B------:R-:W-:Y:S01]  /*12a0*/  IMAD.U32 R86, RZ, RZ, UR4 ;  /* 0x00000004ff567e24 */ /* 0x000fe2000f8e00ff */
[----:B---3--:R-:W-:Y:S06]  /*12b0*/  BRA.U UP4, `(.L_x_17) ;  /* 0x0000000104407547 */ /* 0x008fec000b800000 */
[----:B------:R-:W-:Y:S02]  /*12c0*/  R2UR UR4, R87 ;  /* 0x00000000570472ca */ /* 0x000fe400000e0000 */
[----:B------:R-:W-:-:S11]  /*12d0*/  R2UR UR8, R86 ;  /* 0x00000000560872ca */ /* 0x000fd600000e0000 */
[----:B------:R-:W-:Y:S02]  /*12e0*/  UISETP.GT.U32.AND UP0, UPT, UR4, 0x1, UPT ;  /* 0x000000010400788c */ /* 0x000fe4000bf04070 */
[----:B------:R-:W-:Y:S02]  /*12f0*/  ULOP3.LUT UR4, UR4, 0xfffffffe, URZ, 0xc0, !UPT ;  /* 0xfffffffe04047892 */ /* 0x000fe4000f8ec0ff */
[----:B------:R-:W-:Y:S02]  /*1300*/  UISETP.NE.AND UP1, UPT, UR8, URZ, UP0 ;  /* 0x000000ff0800728c */ /* 0x000fe40008725270 */
[----:B------:R-:W-:Y:S02]  /*1310*/  UISETP.NE.AND UP0, UPT, UR8, 0x1, UP0 ;  /* 0x000000010800788c */ /* 0x000fe40008705270 */
[----:B------:R-:W-:Y:S02]  /*1320*/  USEL UR7, URZ, 0x1, UP1 ;  /* 0x00000001ff077887 */ /* 0x000fe40008800000 */
[----:B------:R-:W-:-:S02]  /*1330*/  USEL UR6, URZ, 0x4, UP0 ;  /* 0x00000004ff067887 */ /* 0x000fc40008000000 */
[----:B------:R-:W-:Y:S02]  /*1340*/  USEL UR5, URZ, 0x2, UP1 ;  /* 0x00000002ff057887 */ /* 0x000fe40008800000 */
[----:B------:R-:W-:Y:S02]  /*1350*/  ULEA UR4, UR8, UR4, 0x1 ;  /* 0x0000000408047291 */ /* 0x000fe4000f8e08ff */
[----:B------:R-:W-:Y:S02]  /*1360*/  USEL UR8, URZ, 0x8, UP0 ;  /* 0x00000008ff087887 */ /* 0x000fe40008000000 */
[----:B------:R-:W-:Y:S02]  /*1370*/  UIADD3 UR5, UPT, UPT, UR5, UR6, UR7 ;  /* 0x0000000605057290 */ /* 0x000fe4000fffe007 */
[----:B------:R-:W-:Y:S02]  /*1380*/  USHF.L.U32 UR4, UR27, UR4, URZ ;  /* 0x000000041b047299 */ /* 0x000fe400080006ff */
[----:B------:R-:W-:-:S04]  /*1390*/  UIADD3 UR5, UPT, UPT, UR5, UR8, URZ ;  /* 0x0000000805057290 */ /* 0x000fc8000fffe0ff */
[----:B------:R-:W-:Y:S02]  /*13a0*/  IMAD.U32 R3, RZ, RZ, UR4 ;  /* 0x00000004ff037e24 */ /* 0x000fe4000f8e00ff */
[----:B------:R-:W-:Y:S02]  /*13b0*/  IMAD.U32 R4, RZ, RZ, UR5 ;  /* 0x00000005ff047e24 */ /* 0x000fe4000f8e00ff */
.L_x_17:
[----:B------:R-:W-:Y:S05]  /*13c0*/  BRA.U !UP2, `(.L_x_18) ;  /* 0x000000010ad47547 */ /* 0x000fea000b800000 */
[----:B------:R-:W1:Y:S01]  /*13d0*/  LDCU.128 UR12, c[0x0][0xf10] ;  /* 0x0001e200ff0c77ac */ /* 0x000e620008000c00 */
[----:B------:R-:W2:Y:S01]  /*13e0*/  LDCU UR6, c[0x0][0x370] ;  /* 0x00006e00ff0677ac */ /* 0x000ea20008000800 */
[----:B------:R-:W3:Y:S01]  /*13f0*/  LDCU UR5, c[0x0][0x374] ;  /* 0x00006e80ff0577ac */ /* 0x000ee20008000800 */
[----:B------:R-:W4:Y:S01]  /*1400*/  LDCU UR24, c[0x0][0xf0c] ;  /* 0x0001e180ff1877ac */ /* 0x000f220008000800 */
[----:B------:R-:W4:Y:S01]  /*1410*/  LDCU UR4, c[0x0][0xf20] ;  /* 0x0001e400ff0477ac */ /* 0x000f220008000800 */
[----:B------:R-:W4:Y:S01]  /*1420*/  LDCU.64 UR8, c[0x0][0xf28] ;  /* 0x0001e500ff0877ac */ /* 0x000f220008000a00 */
[----:B-1----:R-:W-:Y:S02]  /*1430*/  UISETP.NE.AND UP0, UPT, UR14, 0x1, UPT ;  /* 0x000000010e00788c */ /* 0x002fe4000bf05270 */
[----:B---3--:R-:W-:Y:S02]  /*1440*/  UIMAD.WIDE.U32 UR10, UR5, UR15, URZ ;  /* 0x0000000f050a72a5 */ /* 0x008fe4000f8e00ff */
[----:B--2---:R-:W-:-:S02]  /*1450*/  UIMAD.WIDE.U32 UR18, UR6, UR12, URZ ;  /* 0x0000000c061272a5 */ /* 0x004fc4000f8e00ff */
[----:B----4-:R-:W-:Y:S02]  /*1460*/  UISETP.NE.AND UP1, UPT, UR24, 0x1, UPT ;  /* 0x000000011800788c */ /* 0x010fe4000bf25270 */
[----:B------:R-:W-:Y:S01]  /*1470*/  UISETP.NE.AND UP2, UPT, UR23, 0x1, UPT ;  /* 0x000000011700788c */ /* 0x000fe2000bf45270 */
[----:B------:R-:W-:Y:S02]  /*1480*/  UMOV UR10, UR11 ;  /* 0x0000000b000a7c82 */ /* 0x000fe40008000000 */
[----:B------:R-:W-:Y:S01]  /*1490*/  UMOV UR18, UR19 ;  /* 0x0000001300127c82 */ /* 0x000fe20008000000 */
[----:B------:R-:W-:Y:S02]  /*14a0*/  @UP0 USHF.R.U32.HI UR5, URZ, UR4, UR10 ;  /* 0x00000004ff050299 */ /* 0x000fe4000801160a */
[----:B------:R-:W-:Y:S02]  /*14b0*/  UIMAD.WIDE.U32 UR20, UR28, UR15, URZ ;  /* 0x0000000f1c1472a5 */ /* 0x000fe4000f8e00ff */
[----:B------:R-:W-:-:S02]  /*14c0*/  UIMAD.WIDE.U32 UR10, UR5, UR8, URZ ;  /* 0x00000008050a72a5 */ /* 0x000fc4000f8e00ff */
[----:B------:R-:W-:Y:S02]  /*14d0*/  @UP1 USHF.R.U32.HI UR6, URZ, UR13, UR18 ;  /* 0x0000000dff061299 */ /* 0x000fe40008011612 */
[----:B------:R-:W-:Y:S02]  /*14e0*/  UIMAD.WIDE.U32 UR16, UR25, UR12, URZ ;  /* 0x0000000c191072a5 */ /* 0x000fe4000f8e00ff */
[----:B------:R-:W-:Y:S01]  /*14f0*/  UIMAD.WIDE.U32 UR18, UR6, UR8, URZ ;  /* 0x00000008061272a5 */ /* 0x000fe2000f8e00ff */
[----:B------:R-:W-:Y:S01]  /*1500*/  UMOV UR20, UR21 ;  /* 0x0000001500147c82 */ /* 0x000fe20008000000 */
[----:B------:R-:W-:Y:S01]  /*1510*/  UMOV UR10, UR11 ;  /* 0x0000000b000a7c82 */ /* 0x000fe20008000000 */
[----:B------:R-:W-:Y:S02]  /*1520*/  USHF.R.U32.HI UR20, URZ, UR4, UR20 ;  /* 0x00000004ff147299 */ /* 0x000fe40008011614 */
[----:B------:R-:W-:Y:S02]  /*1530*/  @UP2 USHF.R.U32.HI UR5, URZ, UR9, UR10 ;  /* 0x00000009ff052299 */ /* 0x000fe4000801160a */
[----:B------:R-:W-:Y:S01]  /*1540*/  UMOV UR7, UR19 ;  /* 0x0000001300077c82 */ /* 0x000fe20008000000 */
[----:B------:R-:W-:Y:S01]  /*1550*/  UMOV UR16, UR17 ;  /* 0x0000001100107c82 */ /* 0x000fe20008000000 */
[----:B------:R-:W-:-:S02]  /*1560*/  @UP2 USHF.R.U32.HI UR6, URZ, UR9, UR7 ;  /* 0x00000009ff062299 */ /* 0x000fc40008011607 */
[----:B------:R-:W-:Y:S02]  /*1570*/  USHF.R.U32.HI UR13, URZ, UR13, UR16 ;  /* 0x0000000dff0d7299 */ /* 0x000fe40008011610 */
[----:B------:R-:W-:Y:S02]  /*1580*/  USEL UR4, UR28, UR20, !UP0 ;  /* 0x000000141c047287 */ /* 0x000fe4000c000000 */
[----:B------:R-:W-:Y:S02]  /*1590*/  UIMAD UR7, UR5, UR23, URZ ;  /* 0x00000017050772a4 */ /* 0x000fe4000f8e02ff */
[----:B------:R-:W-:Y:S02]  /*15a0*/  USEL UR5, UR25, UR13, !UP1 ;  /* 0x0000000d19057287 */ /* 0x000fe4000c800000 */
[----:B------:R-:W-:Y:S02]  /*15b0*/  UIMAD UR12, UR6, UR23, URZ ;  /* 0x00000017060c72a4 */ /* 0x000fe4000f8e02ff */
[----:B------:R-:W-:-:S02]  /*15c0*/  UISETP.GE.AND UP0, UPT, UR4, UR7, UPT ;  /* 0x000000070400728c */ /* 0x000fc4000bf06270 */
[----:B------:R-:W-:Y:S02]  /*15d0*/  UIMAD.WIDE.U32 UR10, UR4, UR8, URZ ;  /* 0x00000008040a72a5 */ /* 0x000fe4000f8e00ff */
[----:B------:R-:W-:Y:S02]  /*15e0*/  UISETP.GE.OR UP0, UPT, UR5, UR12, UP0 ;  /* 0x0000000c0500728c */ /* 0x000fe40008706670 */
[----:B------:R-:W-:Y:S02]  /*15f0*/  UIMAD.WIDE.U32 UR12, UR5, UR8, URZ ;  /* 0x00000008050c72a5 */ /* 0x000fe4000f8e00ff */
[----:B------:R-:W-:Y:S01]  /*1600*/  UIADD3 UR10, UPT, UPT, -UR4, URZ, URZ ;  /* 0x000000ff040a7290 */ /* 0x000fe2000fffe1ff */
[----:B------:R-:W-:Y:S01]  /*1610*/  UMOV UR8, UR11 ;  /* 0x0000000b00087c82 */ /* 0x000fe20008000000 */
[----:B------:R-:W-:Y:S02]  /*1620*/  UIADD3 UR11, UPT, UPT, -UR5, URZ, URZ ;  /* 0x000000ff050b7290 */ /* 0x000fe4000fffe1ff */
[----:B------:R-:W-:-:S03]  /*1630*/  USHF.R.U32.HI UR8, URZ, UR9, UR8 ;  /* 0x00000009ff087299 */ /* 0x000fc60008011608 */
[----:B------:R-:W-:Y:S01]  /*1640*/  @!UP0 UMOV UR7, UR13 ;  /* 0x0000000d00078c82 */ /* 0x000fe20008000000 */
[----:B------:R-:W-:Y:S02]  /*1650*/  UIMAD UR28, UR14, UR10, UR28 ;  /* 0x0000000a0e1c72a4 */ /* 0x000fe4000f8e021c */
[----:B------:R-:W-:Y:S02]  /*1660*/  USEL UR8, UR4, UR8, !UP2 ;  /* 0x0000000804087287 */ /* 0x000fe4000d000000 */
[----:B------:R-:W-:Y:S02]  /*1670*/  @!UP0 USHF.R.U32.HI UR7, URZ, UR9, UR7 ;  /* 0x00000009ff078299 */ /* 0x000fe40008011607 */
[----:B------:R-:W-:Y:S02]  /*1680*/  UIADD3 UR9, UPT, UPT, -UR8, URZ, URZ ;  /* 0x000000ff08097290 */ /* 0x000fe4000fffe1ff */
[----:B------:R-:W-:Y:S02]  /*1690*/  @!UP0 USEL UR7, UR5, UR7, !UP2 ;  /* 0x0000000705078287 */ /* 0x000fe4000d000000 */
[----:B------:R-:W-:-:S02]  /*16a0*/  UIMAD UR9, UR23, UR9, UR4 ;  /* 0x00000009170972a4 */ /* 0x000fc4000f8e0204 */
[----:B------:R-:W-:Y:S02]  /*16b0*/  @!UP0 UIADD3 UR8, UPT, UPT, UR8, -UR7, URZ ;  /* 0x8000000708088290 */ /* 0x000fe4000fffe0ff */
[----:B------:R-:W-:Y:S02]  /*16c0*/  @!UP0 UIMAD UR6, UR9, UR6, UR7 ;  /* 0x00000006090682a4 */ /* 0x000fe4000f8e0207 */
[----:B------:R-:W-:Y:S02]  /*16d0*/  @!UP0 UIMAD UR4, UR8, UR23, UR5 ;  /* 0x00000017080482a4 */ /* 0x000fe4000f8e0205 */
[----:B------:R-:W-:Y:S02]  /*16e0*/  UIMAD UR25, UR24, UR11, UR25 ;  /* 0x0000000b181972a4 */ /* 0x000fe4000f8e0219 */
[----:B------:R-:W-:Y:S01]  /*16f0*/  UIMAD UR28, UR4, UR14, UR28 ;  /* 0x0000000e041c72a4 */ /* 0x000fe2000f8e021c */
[----:B------:R-:W-:Y:S02]  /*1700*/  @!UP0 UMOV UR5, UR6 ;  /* 0x0000000600058c82 */ /* 0x000fe40008000000 */
[----:B------:R-:W-:-:S12]  /*1710*/  UIMAD UR25, UR5, UR24, UR25 ;  /* 0x00000018051972a4 */ /* 0x000fd8000f8e0219 */
.L_x_18:
[----:B------:R-:W-:Y:S02]  /*1720*/  UISETP.NE.AND UP1, UPT, UR26, 0x1, UPT ;  /* 0x000000011a00788c */ /* 0x000fe4000bf25270 */
[----:B------:R-:W-:Y:S02]  /*1730*/  ULOP3.LUT UR57, UR57, 0x200, URZ, 0xc0, !UPT ;  /* 0x0000020039397892 */ /* 0x000fe4000f8ec0ff */
[----:B------:R-:W-:Y:S02]  /*1740*/  ULOP3.LUT UR45, UR45, 0xffff, URZ, 0xc0, !UPT ;  /* 0x0000ffff2d2d7892 */ /* 0x000fe4000f8ec0ff */
[----:B------:R-:W-:Y:S02]  /*1750*/  ULOP3.LUT UR53, UR53, 0xffff, URZ, 0xc0, !UPT ;  /* 0x0000ffff35357892 */ /* 0x000fe4000f8ec0ff */
[----:B------:R-:W-:Y:S02]  /*1760*/  UISETP.NE.AND UP0, UPT, UR22, 0x2, UPT ;  /* 0x000000021600788c */ /* 0x000fe4000bf05270 */
[----:B------:R-:W-:-:S02]  /*1770*/  ULOP3.LUT UR76, UR74, 0x1, URZ, 0xc0, !UPT ;  /* 0x000000014a4c7892 */ /* 0x000fc4000f8ec0ff */
[----:B------:R-:W-:Y:S02]  /*1780*/  ULOP3.LUT UR62, UR62, 0x1, URZ, 0xc0, !UPT ;  /* 0x000000013e3e7892 */ /* 0x000fe4000f8ec0ff */
[----:B------:R-:W-:Y:S02]  /*1790*/  ULOP3.LUT UR56, UR56, 0x2000, URZ, 0xc0, !UPT ;  /* 0x0000200038387892 */ /* 0x000fe4000f8ec0ff */
[----:B------:R-:W-:Y:S02]  /*17a0*/  ULOP3.LUT UR61, UR61, 0x200, URZ, 0xc0, !UPT ;  /* 0x000002003d3d7892 */ /* 0x000fe4000f8ec0ff */
[----:B------:R-:W-:Y:S02]  /*17b0*/  USHF.R.U32.HI UR63, URZ, 0x9, UR57 ;  /* 0x00000009ff3f7899 */ /* 0x000fe40008011639 */
[----:B------:R-:W-:Y:S02]  /*17c0*/  USHF.L.U32 UR45, UR29, UR45, URZ ;  /* 0x0000002d1d2d7299 */ /* 0x000fe400080006ff */
[----:B------:R-:W-:Y:S01]  /*17d0*/  USHF.L.U32 UR53, UR27, UR53, URZ ;  /* 0x000000351b357299 */ /* 0x000fe200080006ff */
[----:B------:R-:W-:Y:S11]  /*17e0*/  BRA.U UP1, `(.L_x_19) ;  /* 0x0000000101447547 */ /* 0x000ff6000b800000 */
[----:B------:R-:W1:Y:S01]  /*17f0*/  LDCU.128 UR8, c[0x0][0xf10] ;  /* 0x0001e200ff0877ac */ /* 0x000e620008000c00 */
[----:B------:R-:W2:Y:S01]  /*1800*/  LDCU UR12, c[0x0][0xf0c] ;  /* 0x0001e180ff0c77ac */ /* 0x000ea20008000800 */
[----:B------:R-:W3:Y:S01]  /*1810*/  LDCU UR13, c[0x0][0xf20] ;  /* 0x0001e400ff0d77ac */ /* 0x000ee20008000800 */
[----:B-1----:R-:W-:Y:S02]  /*1820*/  UIMAD.WIDE.U32 UR6, UR25, UR8, URZ ;  /* 0x00000008190672a5 */ /* 0x002fe4000f8e00ff */
[----:B------:R-:W-:Y:S02]  /*1830*/  UIMAD.WIDE.U32 UR4, UR28, UR11, URZ ;  /* 0x0000000b1c0472a5 */ /* 0x000fe4000f8e00ff */
[----:B--2---:R-:W-:Y:S02]  /*1840*/  UISETP.NE.AND UP2, UPT, UR12, 0x1, UPT ;  /* 0x000000010c00788c */ /* 0x004fe4000bf45270 */
[----:B------:R-:W-:Y:S01]  /*1850*/  UISETP.NE.AND UP1, UPT, UR10, 0x1, UPT ;  /* 0x000000010a00788c */ /* 0x000fe2000bf25270 */
[----:B------:R-:W-:-:S02]  /*1860*/  UMOV UR6, UR7 ;  /* 0x0000000700067c82 */ /* 0x000fc40008000000 */
[----:B------:R-:W-:Y:S01]  /*1870*/  UMOV UR4, UR5 ;  /* 0x0000000500047c82 */ /* 0x000fe20008000000 */
[----:B------:R-:W-:Y:S02]  /*1880*/  USHF.R.U32.HI UR9, URZ, UR9, UR6 ;  /* 0x00000009ff097299 */ /* 0x000fe40008011606 */
[----:B---3--:R-:W-:Y:S02]  /*1890*/  USHF.R.U32.HI UR4, URZ, UR13, UR4 ;  /* 0x0000000dff047299 */ /* 0x008fe40008011604 */
[----:B------:R-:W-:Y:S02]  /*18a0*/  USEL UR5, UR25, UR9, !UP2 ;  /* 0x0000000919057287 */ /* 0x000fe4000d000000 */
[----:B------:R-:W-:-:S04]  /*18b0*/  USEL UR4, UR28, UR4, !UP1 ;  /* 0x000000041c047287 */ /* 0x000fc8000c800000 */
[----:B------:R-:W-:Y:S02]  /*18c0*/  UIADD3 UR6, UPT, UPT, UR5, -UR4, URZ ;  /* 0x8000000405067290 */ /* 0x000fe4000fffe0ff */
[----:B------:R-:W-:Y:S02]  /*18d0*/  UIADD3 UR4, UPT, UPT, -UR5, UR4, URZ ;  /* 0x0000000405047290 */ /* 0x000fe4000fffe1ff */
[----:B------:R-:W-:Y:S02]  /*18e0*/  UIMAD UR28, UR6, UR10, UR28 ;  /* 0x0000000a061c72a4 */ /* 0x000fe4000f8e021c */
[----:B------:R-:W-:-:S12]  /*18f0*/  UIMAD UR25, UR4, UR12, UR25 ;  /* 0x0000000c041972a4 */ /* 0x000fd8000f8e0219 */
.L_x_19:
[----:B------:R-:W-:Y:S05]  /*1900*/  BRA.U !UP5, `(.L_x_20) ;  /* 0x000000010d0c7547 */ /* 0x000fea000b800000 */
[----:B------:R-:W-:Y:S01]  /*1910*/  UCGABAR_WAIT ;  /* 0x0000000000007dc7 */ /* 0x000fe20008000000 */
[----:B------:R-:W-:Y:S01]  /*1920*/  CCTL.IVALL ;  /* 0x00000000ff00798f */ /* 0x000fe20002000000 */
[----:B------:R-:W-:Y:S05]  /*1930*/  BRA `(.L_x_21) ;  /* 0x0000000000047947 */ /* 0x000fea0003800000 */
.L_x_20:
[----:B------:R-:W-:Y:S06]  /*1940*/  BAR.SYNC.DEFER_BLOCKING 0x0 ;  /* 0x0000000000007b1d */ /* 0x000fec0000010000 */
.L_x_21:
[----:B------:R-:W-:Y:S05]  /*1950*/  BRA.U UP0, `(.L_x_22) ;  /* 0x0000001900347547 */ /* 0x000fea000b800000 */
[----:B------:R-:W1:Y:S01]  /*1960*/  LDCU UR6, c[0x0][0x38c] ;  /* 0x00007180ff0677ac */ /* 0x000e620008000800 */
[----:B------:R-:W-:Y:S01]  /*1970*/  PLOP3.LUT P2, PT, PT, PT, UP3, 0x80, 0x8 ;  /* 0x000000000008781c */ /* 0x000fe20003f4f038 */
[----:B------:R-:W-:Y:S01]  /*1980*/  IMAD.MOV.U32 R12, RZ, RZ, 0x1 ;  /* 0x00000001ff0c7424 */ /* 0x000fe200078e00ff */
[----:B------:R-:W-:Y:S02]  /*1990*/  ISETP.NE.AND P3, PT, R5, RZ, P4 ;  /* 0x000000ff0500720c */ /* 0x000fe40002765270 */
[----:B------:R-:W-:Y:S02]  /*19a0*/  CS2R R10, SRZ ;  /* 0x00000000000a7805 */ /* 0x000fe4000001ff00 */
[----:B------:R-:W-:Y:S01]  /*19b0*/  PLOP3.LUT P2, PT, P2, PT, PT, 0x8, 0x80 ;  /* 0x000000000080781c */ /* 0x000fe2000174e170 */
[----:B------:R-:W-:Y:S01]  /*19c0*/  IMAD.MOV.U32 R9, RZ, RZ, RZ ;  /* 0x000000ffff097224 */ /* 0x000fe200078e00ff */
[----:B------:R-:W2:Y:S01]  /*19d0*/  LDCU UR68, c[0x0][0x370] ;  /* 0x00006e00ff4477ac */ /* 0x000ea20008000800 */
[----:B------:R-:W-:Y:S01]  /*19e0*/  IMAD.MOV.U32 R8, RZ, RZ, 0x1 ;  /* 0x00000001ff087424 */ /* 0x000fe200078e00ff */
[----:B------:R-:W3:Y:S01]  /*19f0*/  LDCU.64 UR54, c[0x0][0x348] ;  /* 0x00006900ff3677ac */ /* 0x000ee20008000a00 */
[----:B------:R-:W-:Y:S01]  /*1a00*/  ULEA UR73, UR76, UR62, 0x1 ;  /* 0x0000003e4c497291 */ /* 0x000fe2000f8e08ff */
[----:B------:R-:W4:Y:S01]  /*1a10*/  LDCU UR67, c[0x0][0x374] ;  /* 0x00006e80ff4377ac */ /* 0x000f220008000800 */
[----:B-1----:R-:W-:-:S02]  /*1a20*/  UIADD3 UR5, UPT, UPT, UR6, 0xff, URZ ;  /* 0x000000ff06057890 */ /* 0x002fc4000fffe0ff */
[----:B------:R-:W-:Y:S02]  /*1a30*/  UIADD3 UR75, UPT, UPT, UR6, 0x1fe, URZ ;  /* 0x000001fe064b7890 */ /* 0x000fe4000fffe0ff */
[----:B------:R-:W-:Y:S01]  /*1a40*/  USHF.R.S32.HI UR4, URZ, 0x1f, UR5 ;  /* 0x0000001fff047899 */ /* 0x000fe20008011405 */
[----:B------:R-:W-:-:S03]  /*1a50*/  UMOV UR29, URZ ;  /* 0x000000ff001d7c82 */ /* 0x000fc60008000000 */
[----:B------:R-:W-:Y:S02]  /*1a60*/  ULEA.HI UR4, UR4, UR5, URZ, 0x8 ;  /* 0x0000000504047291 */ /* 0x000fe4000f8f40ff */
[----:B------:R-:W-:Y:S02]  /*1a70*/  UIADD3 UR5, UPT, UPT, UR6, -0x1, URZ ;  /* 0xffffffff06057890 */ /* 0x000fe4000fffe0ff */
[----:B------:R-:W-:Y:S02]  /*1a80*/  USHF.R.S32.HI UR70, URZ, 0x8, UR4 ;  /* 0x00000008ff467899 */ /* 0x000fe40008011404 */
[----:B------:R-:W-:Y:S02]  /*1a90*/  UISETP.GE.U32.AND UP1, UPT, UR5, -0x1ff, UPT ;  /* 0xfffffe010500788c */ /* 0x000fe4000bf26070 */
[----:B------:R-:W-:-:S04]  /*1aa0*/  UISETP.LT.U32.AND UP0, UPT, UR70, 0x4, UPT ;  /* 0x000000044600788c */ /* 0x000fc8000bf01070 */
[----:B------:R-:W-:Y:S02]  /*1ab0*/  USEL UR69, UR70, 0x4, UP0 ;  /* 0x0000000446457887 */ /* 0x000fe40008000000 */
[----:B------:R-:W-:Y:S02]  /*1ac0*/  UISETP.NE.AND UP0, UPT, UR22, URZ, UPT ;  /* 0x000000ff1600728c */ /* 0x000fe4000bf05270 */
[----:B------:R-:W-:Y:S02]  /*1ad0*/  UIADD3 UR4, UPT, UPT, UR69, -0x1, URZ ;  /* 0xffffffff45047890 */ /* 0x000fe4000fffe0ff */
[----:B------:R-:W-:Y:S02]  /*1ae0*/  @UP1 UIADD3 UR4, UPT, UPT, UR69, URZ, URZ ;  /* 0x000000ff45041290 */ /* 0x000fe4000fffe0ff */
[----:B------:R-:W-:Y:S02]  /*1af0*/  USEL UR60, UR60, 0x2, UP0 ;  /* 0x000000023c3c7887 */ /* 0x000fe40008000000 */
[----:B------:R-:W-:-:S02]  /*1b00*/  UIADD3 UR72, UPT, UPT, UR70, -UR69, URZ ;  /* 0x8000004546487290 */ /* 0x000fc4000fffe0ff */
[----:B------:R-:W-:Y:S02]  /*1b10*/  UIADD3 UR64, UPT, UPT, UR4, 0x1, URZ ;  /* 0x0000000104407890 */ /* 0x000fe4000fffe0ff */
[----:B--234-:R-:W-:-:S12]  /*1b20*/  UIADD3 UR71, UPT, UPT, -UR4, URZ, URZ ;  /* 0x000000ff04477290 */ /* 0x01cfd8000fffe1ff */
.L_x_46:
[----:B------:R-:W-:-:S13]  /*1b30*/  R2UR UR4, R88 ;  /* 0x00000000580472ca */ /* 0x000fda00000e0000 */
[----:B------:R-:W-:Y:S01]  /*1b40*/  UISETP.NE.AND UP0, UPT, UR4, URZ, UPT ;  /* 0x000000ff0400728c */ /* 0x000fe2000bf05270 */
[----:B-1----:R-:W1:Y:S02]  /*1b50*/  S2UR UR4, SR_CgaCtaId ;  /* 0x00000000000479c3 */ /* 0x002e640000008800 */
[----:B-1----:R-:W-:-:S06]  /*1b60*/  MOV R88, UR4 ;  /* 0x0000000400587c02 */ /* 0x002fcc0008000f00 */
[----:B---3--:R-:W-:Y:S05]  /*1b70*/  BRA.U UP0, `(.L_x_23) ;  /* 0x0000000100347547 */ /* 0x008fea000b800000 */
[----:B------:R-:W1:Y:S01]  /*1b80*/  S2R R0, SR_CgaCtaId ;  /* 0x0000000000007919 */ /* 0x000e620000008800 */
[----:B------:R-:W-:Y:S02]  /*1b90*/  MOV R3, 0x400 ;  /* 0x0000040000037802 */ /* 0x000fe40000000f00 */
[----:B------:R-:W-:Y:S02]  /*1ba0*/  SHF.L.U32 R2, R8, 0x1f, RZ ;  /* 0x0000001f08027819 */ /* 0x000fe400000006ff */
[----:B-1----:R-:W-:-:S05]  /*1bb0*/  LEA R0, R0, R3, 0x18 ;  /* 0x0000000300007211 */ /* 0x002fca00078ec0ff */
[----:B------:R-:W-:-:S04]  /*1bc0*/  IMAD R3, R9, 0x8, R0 ;  /* 0x0000000809037824 */ /* 0x000fc800078e0200 */
[----:B------:R-:W1:Y:S02]  /*1bd0*/  SYNCS.PHASECHK.TRANS64.TRYWAIT P0, [R3+URZ+0xd0], R2 ;  /* 0x0000d002030075a7 */ /* 0x000e6400080011ff */
[----:B-1----:R-:W-:Y:S05]  /*1be0*/  @!P0 BRA `(.L_x_24) ;  /* 0x00000078008c8947 */ /* 0x002fea0003800000 */
.L_x_137:
[----:B------:R-:W-:Y:S01]  /*1bf0*/  VIADD R9, R9, 0x1 ;  /* 0x0000000109097836 */ /* 0x000fe20000000000 */
[----:B------:R1:W-:Y:S04]  /*1c00*/  SYNCS.ARRIVE.TRANS64.A1T0 RZ, [R3+URZ+0xc0], RZ ;  /* 0x0000c0ff03ff79a7 */ /* 0x0003e800081000ff */
[----:B------:R-:W-:-:S04]  /*1c10*/  ISETP.NE.AND P0, PT, R9, 0x2, PT ;  /* 0x000000020900780c */ /* 0x000fc80003f05270 */
[----:B------:R-:W-:Y:S02]  /*1c20*/  SEL R9, R9, RZ, P0 ;  /* 0x000000ff09097207 */ /* 0x000fe40000000000 */
[----:B-1----:R-:W-:-:S04]  /*1c30*/  SEL R3, RZ, 0x1, P0 ;  /* 0x00000001ff037807 */ /* 0x002fc80000000000 */
[----:B------:R-:W-:Y:S02]  /*1c40*/  LOP3.LUT R8, R8, R3, RZ, 0x3c, !PT ;  /* 0x0000000308087212 */ /* 0x000fe400078e3cff */
.L_x_23:
[----:B------:R-:W-:Y:S01]  /*1c50*/  R2UR UR4, R88 ;  /* 0x00000000580472ca */ /* 0x000fe200000e0000 */
[----:B------:R-:W-:Y:S01]  /*1c60*/  UMOV UR7, 0x400 ;  /* 0x0000040000077882 */ /* 0x000fe20000000000 */
[----:B------:R-:W-:Y:S01]  /*1c70*/  SHF.L.U32 R0, R12, 0x1f, RZ ;  /* 0x0000001f0c007819 */ /* 0x000fe200000006ff */
[----:B------:R-:W-:Y:S02]  /*1c80*/  UISETP.GE.U32.AND UP0, UPT, UR75, 0x1ff, UPT ;  /* 0x000001ff4b00788c */ /* 0x000fe4000bf06070 */
[----:B------:R-:W-:Y:S02]  /*1c90*/  ULEA UR35, UR28, UR76, 0x1 ;  /* 0x0000004c1c237291 */ /* 0x000fe4000f8e08ff */
[----:B------:R-:W-:Y:S02]  /*1ca0*/  ULEA.HI UR12, UR28, UR28, URZ, 0x1 ;  /* 0x0000001c1c0c7291 */ /* 0x000fe4000f8f08ff */
[----:B------:R-:W-:Y:S02]  /*1cb0*/  USHF.L.U32 UR35, UR35, 0x5, URZ ;  /* 0x0000000523237899 */ /* 0x000fe400080006ff */
[----:B------:R-:W-:-:S02]  /*1cc0*/  USHF.R.S32.HI UR12, URZ, 0x1, UR12 ;  /* 0x00000001ff0c7899 */ /* 0x000fc4000801140c */
[----:B------:R-:W-:Y:S01]  /*1cd0*/  ULEA UR7, UR4, UR7, 0x18 ;  /* 0x0000000704077291 */ /* 0x000fe2000f8ec0ff */
[----:B------:R-:W-:-:S03]  /*1ce0*/  UMOV UR15, URZ ;  /* 0x000000ff000f7c82 */ /* 0x000fc60008000000 */
[----:B------:R-:W-:-:S09]  /*1cf0*/  ULEA UR4, UR29, UR7, 0x3 ;  /* 0x000000071d047291 */ /* 0x000fd2000f8e18ff */
[----:B------:R1:W2:Y:S01]  /*1d00*/  SYNCS.PHASECHK.TRANS64.TRYWAIT P1, [UR4+0x20], R0 ;  /* 0x00002000ff0075a7 */ /* 0x0002a20008021104 */
[----:B------:R-:W-:-:S04]  /*1d10*/  ULEA.HI UR4, UR25, UR25, URZ, 0x1 ;  /* 0x0000001919047291 */ /* 0x000fc8000f8f08ff */
[----:B------:R-:W-:Y:S02]  /*1d20*/  USHF.L.U32 UR51, UR4, 0x7, URZ ;  /* 0x0000000704337899 */ /* 0x000fe400080006ff */
[----:B------:R-:W-:Y:S02]  /*1d30*/  ULOP3.LUT UR20, UR4, 0xfffffffe, URZ, 0xc0, !UPT ;  /* 0xfffffffe04147892 */ /* 0x000fe4000f8ec0ff */
[----:B------:R-:W-:Y:S02]  /*1d40*/  ULOP3.LUT UR51, UR51, 0xffffff00, URZ, 0xc0, !UPT ;  /* 0xffffff0033337892 */ /* 0x000fe4000f8ec0ff */
[----:B------:R-:W-:Y:S02]  /*1d50*/  ULOP3.LUT UR20, UR20, 0x1, UR74, 0xf8, !UPT ;  /* 0x0000000114147892 */ /* 0x000fe4000f8ef84a */
[----:B------:R-:W-:Y:S01]  /*1d60*/  ULEA UR51, UR73, UR51, 0x6 ;  /* 0x0000003349337291 */ /* 0x000fe2000f8e30ff */
[----:B------:R-:W-:Y:S11]  /*1d70*/  BRA.U !UP0, `(.L_x_25) ;  /* 0x0000000508647547 */ /* 0x000ff6000b800000 */
[----:B------:R-:W-:Y:S01]  /*1d80*/  UMOV UR38, UR71 ;  /* 0x0000004700267c82 */ /* 0x000fe20008000000 */
[----:B------:R-:W-:Y:S01]  /*1d90*/  UMOV UR5, UR29 ;  /* 0x0000001d00057c82 */ /* 0x000fe20008000000 */
[----:B------:R-:W-:Y:S01]  /*1da0*/  UMOV UR42, 0x80 ;  /* 0x00000080002a7882 */ /* 0x000fe20000000000 */
[----:B------:R-:W-:Y:S01]  /*1db0*/  UMOV UR19, UR62 ;  /* 0x0000003e00137c82 */ /* 0x000fe20008000000 */
[----:B------:R-:W-:-:S05]  /*1dc0*/  UMOV UR11, UR63 ;  /* 0x0000003f000b7c82 */ /* 0x000fca0008000000 */
.L_x_33:
[----:B------:R-:W-:Y:S01]  /*1dd0*/  ULEA UR6, UR5, UR7, 0x3 ;  /* 0x0000000705067291 */ /* 0x000fe2000f8e18ff */
[----:B--2---:R-:W-:Y:S01]  /*1de0*/  @P4 MOV R2, 0x15000 ;  /* 0x0001500000024802 */ /* 0x004fe20000000f00 */
[----:B--23--:R-:W-:Y:S10]  /*1df0*/  @P1 BRA `(.L_x_26) ;  /* 0x00000000000c1947 */ /* 0x00cff40003800000 */
[----:B------:R-:W-:-:S04]  /*1e00*/  SHF.L.U32 R3, R12, 0x1f, RZ ;  /* 0x0000001f0c037819 */ /* 0x000fc800000006ff */
[----:B------:R-:W2:Y:S02]  /*1e10*/  SYNCS.PHASECHK.TRANS64.TRYWAIT P0, [UR6+0x20], R3 ;  /* 0x00002003ff0075a7 */ /* 0x000ea40008001106 */
[----:B--2---:R-:W-:Y:S05]  /*1e20*/  @!P0 BRA `(.L_x_27) ;  /* 0x0000007800108947 */ /* 0x004fea0003800000 */
.L_x_26:
[----:B------:R2:W-:Y:S01]  /*1e30*/  @P4 SYNCS.ARRIVE.TRANS64 RZ, [UR6], R2 ;  /* 0x00000002ffff49a7 */ /* 0x0005e20008000006 */
[----:B------:R-:W-:Y:S02]  /*1e40*/  ULOP3.LUT UR4, UR60, 0x2, URZ, 0xfc, !UPT ;  /* 0x000000023c047892 */ /* 0x000fe4000f8efcff */
[----:B------:R-:W-:Y:S02]  /*1e50*/  UIADD3 UR38, UPT, UPT, UR38, 0x1, URZ ;  /* 0x0000000126267890 */ /* 0x000fe4000fffe0ff */
[----:B------:R-:W-:Y:S02]  /*1e60*/  UISETP.NE.AND UP0, UPT, UR4, 0x2, UPT ;  /* 0x000000020400788c */ /* 0x000fe4000bf05270 */
[----:B------:R-:W-:-:S07]  /*1e70*/  UISETP.NE.AND UP4, UPT, UR38, 0x1, UPT ;  /* 0x000000012600788c */ /* 0x000fce000bf85270 */
[----:B------:R-:W-:Y:S05]  /*1e80*/  BRA.U UP0, `(.L_x_28) ;  /* 0x0000000100047547 */ /* 0x000fea000b800000 */
[----:B------:R-:W-:Y:S05]  /*1e90*/  BPT.TRAP 0x1 ;  /* 0x000000040000795c */ /* 0x000fea0000300000 */
.L_x_28:
[----:B------:R-:W-:Y:S04]  /*1ea0*/  BSSY.RECONVERGENT B0, `(.L_x_29) ;  /* 0x0000003000007945 */ /* 0x000fe80003800200 */
[----:B------:R-:W-:Y:S05]  /*1eb0*/  @!P3 BRA `(.L_x_30) ;  /* 0x000000000004b947 */ /* 0x000fea0003800000 */
[----:B------:R-:W-:Y:S05]  /*1ec0*/  BPT.TRAP 0x1 ;  /* 0x000000040000795c */ /* 0x000fea0000300000 */
.L_x_30:
[----:B------:R-:W-:Y:S05]  /*1ed0*/  BSYNC.RECONVERGENT B0 ;  /* 0x0000000000007941 */ /* 0x000fea0003800200 */
.L_x_29:
[----:B------:R-:W-:Y:S01]  /*1ee0*/  UIADD3 UR4, UPT, UPT, UR5, 0x1, URZ ;  /* 0x0000000105047890 */ /* 0x000fe2000fffe0ff */
[----:B------:R-:W-:Y:S01]  /*1ef0*/  BSSY.RECONVERGENT B0, `(.L_x_31) ;  /* 0x000003b000007945 */ /* 0x000fe20003800200 */
[----:B------:R-:W-:Y:S02]  /*1f00*/  ELECT P0, URZ, PT ;  /* 0x0000000000ff782f */ /* 0x000fe40003800000 */
[----:B------:R-:W-:-:S04]  /*1f10*/  UISETP.NE.AND UP0, UPT, UR4, 0x4, UPT ;  /* 0x000000040400788c */ /* 0x000fc8000bf05270 */
[----:B------:R-:W-:Y:S02]  /*1f20*/  USEL UR8, URZ, 0x1, UP0 ;  /* 0x00000001ff087887 */ /* 0x000fe40008000000 */
[----:B------:R-:W-:-:S04]  /*1f30*/  USEL UR29, UR4, URZ, UP0 ;  /* 0x000000ff041d7287 */ /* 0x000fc80008000000 */
[----:B------:R-:W-:Y:S01]  /*1f40*/  ULEA UR4, UR29, UR7, 0x3 ;  /* 0x000000071d047291 */ /* 0x000fe2000f8e18ff */
[----:B------:R-:W-:-:S04]  /*1f50*/  LOP3.LUT R12, R12, UR8, RZ, 0x3c, !PT ;  /* 0x000000080c0c7c12 */ /* 0x000fc8000f8e3cff */
[----:B-1----:R-:W-:-:S04]  /*1f60*/  SHF.L.U32 R0, R12, 0x1f, RZ ;  /* 0x0000001f0c007819 */ /* 0x002fc800000006ff */
[----:B------:R1:W3:Y:S01]  /*1f70*/  SYNCS.PHASECHK.TRANS64.TRYWAIT P1, [UR4+0x20], R0 ;  /* 0x00002000ff0075a7 */ /* 0x0002e20008021104 */
[----:B------:R-:W-:Y:S05]  /*1f80*/  @!P0 BRA `(.L_x_32) ;  /* 0x0000000000c48947 */ /* 0x000fea0003800000 */
[----:B------:R-:W-:Y:S02]  /*1f90*/  ULEA UR40, UR5, UR56, 0xf ;  /* 0x0000003805287291 */ /* 0x000fe4000f8e78ff */
[----:B------:R-:W-:Y:S02]  /*1fa0*/  UIADD3 UR14, UP3, UPT, UR54, 0x80, URZ ;  /* 0x00000080360e7890 */ /* 0x000fe4000ff7e0ff */
[----:B------:R-:W-:Y:S02]  /*1fb0*/  UIADD3 UR40, UPT, UPT, UR7, UR40, URZ ;  /* 0x0000002807287290 */ /* 0x000fe4000fffe0ff */
[----:B------:R-:W-:Y:S02]  /*1fc0*/  ULEA UR24, UR5, UR7, 0xd ;  /* 0x0000000705187291 */ /* 0x000fe4000f8e68ff */
[----:B------:R-:W-:Y:S02]  /*1fd0*/  UIADD3 UR8, UP2, UPT, UR54, 0x180, URZ ;  /* 0x0000018036087890 */ /* 0x000fe4000ff5e0ff */
[----:B------:R-:W-:-:S02]  /*1fe0*/  UIADD3 UR50, UPT, UPT, UR42, -0x80, URZ ;  /* 0xffffff802a327890 */ /* 0x000fc4000fffe0ff */
[----:B------:R-:W-:Y:S02]  /*1ff0*/  ULOP3.LUT UR49, UR6, 0xfefffff8, URZ, 0xc0, !UPT ;  /* 0xfefffff806317892 */ /* 0x000fe4000f8ec0ff */
[----:B------:R-:W-:Y:S02]  /*2000*/  UIADD3.X UR15, UPT, UPT, URZ, UR55, URZ, UP3, !UPT ;  /* 0x00000037ff0f7290 */ /* 0x000fe40009ffe4ff */
[----:B------:R-:W-:Y:S02]  /*2010*/  UIADD3 UR48, UPT, UPT, UR40, 0x6400, URZ ;  /* 0x0000640028307890 */ /* 0x000fe4000fffe0ff */
[----:B------:R-:W-:Y:S02]  /*2020*/  UPRMT UR37, URZ, 0x5410, UR45 ;  /* 0x00005410ff257896 */ /* 0x000fe4000800002d */
[----:B------:R-:W-:Y:S02]  /*2030*/  UIADD3 UR40, UPT, UPT, UR40, 0xa400, URZ ;  /* 0x0000a40028287890 */ /* 0x000fe4000fffe0ff */
[----:B------:R-:W-:-:S02]  /*2040*/  UIADD3.X UR9, UPT, UPT, URZ, UR55, URZ, UP2, !UPT ;  /* 0x00000037ff097290 */ /* 0x000fc400097fe4ff */
[----:B------:R-:W-:Y:S02]  /*2050*/  UIADD3 UR32, UPT, UPT, UR24, 0x26400, URZ ;  /* 0x0002640018207890 */ /* 0x000fe4000fffe0ff */
[----:B------:R-:W-:Y:S02]  /*2060*/  UIADD3 UR24, UPT, UPT, UR24, 0x27400, URZ ;  /* 0x0002740018187890 */ /* 0x000fe4000fffe0ff */
[----:B------:R-:W-:Y:S01]  /*2070*/  USHF.L.U32 UR4, UR5, 0xa, URZ ;  /* 0x0000000a05047899 */ /* 0x000fe200080006ff */
[----:B------:R-:W-:Y:S01]  /*2080*/  UMOV UR46, 0x0 ;  /* 0x00000000002e7882 */ /* 0x000fe20000000000 */
[----:B------:R-:W-:Y:S01]  /*2090*/  UMOV UR47, 0x10000000 ;  /* 0x10000000002f7882 */ /* 0x000fe20000000000 */
[----:B------:R-:W-:Y:S01]  /*20a0*/  UMOV UR43, UR51 ;  /* 0x00000033002b7c82 */ /* 0x000fe20008000000 */
[----:B------:R-:W-:Y:S01]  /*20b0*/  UMOV UR44, UR52 ;  /* 0x00000034002c7c82 */ /* 0x000fe20008000000 */
[----:B------:R-:W-:Y:S01]  /*20c0*/  ULOP3.LUT UR16, UR61, UR4, URZ, 0xfc, !UPT ;  /* 0x000000043d107292 */ /* 0x000fe2000f8efcff */
[----:B------:R-:W-:Y:S01]  /*20d0*/  UTMALDG.3D.MULTICAST.2CTA [UR48], [UR14], UR37, desc[UR46] ;  /* 0x00002e300e0073b4 */ /* 0x000fe20008211825 */
[----:B------:R-:W-:Y:S01]  /*20e0*/  UMOV UR41, UR49 ;  /* 0x0000003100297c82 */ /* 0x000fe20008000000 */
[----:B------:R-:W-:Y:S01]  /*20f0*/  UIADD3 UR30, UP1, UPT, UR54, 0x280, URZ ;  /* 0x00000280361e7890 */ /* 0x000fe2000ff3e0ff */
[----:B------:R-:W-:Y:S01]  /*2100*/  UMOV UR36, UR52 ;  /* 0x0000003400247c82 */ /* 0x000fe20008000000 */
[----:B------:R-:W-:Y:S01]  /*2110*/  ULOP3.LUT UR4, UR4, UR57, URZ, 0xfc, !UPT ;  /* 0x0000003904047292 */ /* 0x000fe2000f8efcff */
[----:B------:R-:W-:Y:S01]  /*2120*/  UMOV UR33, UR49 ;  /* 0x0000003100217c82 */ /* 0x000fe20008000000 */
[----:B------:R-:W-:Y:S01]  /*2130*/  UMOV UR34, UR50 ;  /* 0x0000003200227c82 */ /* 0x000fe20008000000 */
[----:B------:R-:W-:Y:S01]  /*2140*/  UIADD3 UR22, UP0, UPT, UR54, 0x380, URZ ;  /* 0x0000038036167890 */ /* 0x000fe2000ff1e0ff */
[----:B------:R-:W-:Y:S01]  /*2150*/  UTMALDG.3D.MULTICAST.2CTA [UR40], [UR14], UR37, desc[UR46] ;  /* 0x00002e280e0073b4 */ /* 0x000fe20008211825 */
[----:B------:R-:W-:Y:S01]  /*2160*/  UMOV UR26, UR42 ;  /* 0x0000002a001a7c82 */ /* 0x000fe20008000000 */
[----:B------:R-:W-:Y:S01]  /*2170*/  UMOV UR27, UR35 ;  /* 0x00000023001b7c82 */ /* 0x000fe20008000000 */
[----:B------:R-:W-:Y:S01]  /*2180*/  UMOV UR28, UR52 ;  /* 0x00000034001c7c82 */ /* 0x000fe20008000000 */
[----:B------:R-:W-:Y:S01]  /*2190*/  UMOV UR25, UR49 ;  /* 0x0000003100197c82 */ /* 0x000fe20008000000 */
[----:B------:R-:W-:-:S02]  /*21a0*/  UIADD3.X UR31, UPT, UPT, URZ, UR55, URZ, UP1, !UPT ;  /* 0x00000037ff1f7290 */ /* 0x000fc40008ffe4ff */
[----:B------:R-:W-:Y:S01]  /*21b0*/  UIADD3 UR16, UPT, UPT, UR7, 0x2e400, UR16 ;  /* 0x0002e40007107890 */ /* 0x000fe2000fffe010 */
[----:B------:R-:W-:Y:S01]  /*21c0*/  UTMALDG.3D.2CTA [UR32], [UR8], desc[UR46] ;  /* 0x00002e20080075b4 */ /* 0x000fe20008211000 */
[----:B------:R-:W-:Y:S01]  /*21d0*/  UIADD3.X UR23, UPT, UPT, URZ, UR55, URZ, UP0, !UPT ;  /* 0x00000037ff177290 */ /* 0x000fe200087fe4ff */
[----:B------:R-:W-:Y:S01]  /*21e0*/  UMOV UR18, URZ ;  /* 0x000000ff00127c82 */ /* 0x000fe20008000000 */
[----:B------:R-:W-:Y:S01]  /*21f0*/  UMOV UR21, UR52 ;  /* 0x0000003400157c82 */ /* 0x000fe20008000000 */
[----:B------:R-:W-:Y:S01]  /*2200*/  UMOV UR17, UR49 ;  /* 0x0000003100117c82 */ /* 0x000fe20008000000 */
[----:B------:R-:W-:Y:S01]  /*2210*/  UMOV UR13, UR52 ;  /* 0x00000034000d7c82 */ /* 0x000fe20008000000 */
[----:B------:R-:W-:Y:S01]  /*2220*/  UMOV UR10, UR18 ;  /* 0x00000012000a7c82 */ /* 0x000fe20008000000 */
[----:B------:R4:W-:Y:S01]  /*2230*/  UTMALDG.3D.2CTA [UR24], [UR8], desc[UR46] ;  /* 0x00002e18080075b4 */ /* 0x0009e20008211000 */
[----:B------:R1:W-:Y:S01]  /*2240*/  UTMALDG.4D.MULTICAST.2CTA [UR16], [UR30], UR37, desc[UR46] ;  /* 0x00002e101e0073b4 */ /* 0x0003e20008219825 */
[----:B----4-:R-:W-:-:S02]  /*2250*/  UIADD3 UR8, UPT, UPT, UR7, 0x2f400, UR4 ;  /* 0x0002f40007087890 */ /* 0x010fc4000fffe004 */
[----:B------:R-:W-:Y:S01]  /*2260*/  UPRMT UR4, URZ, 0x5410, UR53 ;  /* 0x00005410ff047896 */ /* 0x000fe20008000035 */
[----:B------:R-:W-:-:S08]  /*2270*/  UMOV UR9, UR49 ;  /* 0x0000003100097c82 */ /* 0x000fd00008000000 */
[----:B------:R1:W-:Y:S02]  /*2280*/  UTMALDG.4D.MULTICAST.2CTA [UR8], [UR22], UR4, desc[UR46] ;  /* 0x00002e08160073b4 */ /* 0x0003e40008219804 */
[----:B-1----:R-:W-:Y:S01]  /*2290*/  NOP ;  /* 0x0000000000007918 */ /* 0x002fe20000000000 */
.L_x_32:
[----:B------:R-:W-:Y:S05]  /*22a0*/  BSYNC.RECONVERGENT B0 ;  /* 0x0000000000007941 */ /* 0x000fea0003800200 */
.L_x_31:
[----:B------:R-:W-:Y:S02]  /*22b0*/  UIADD3 UR42, UPT, UPT, UR42, 0x100, URZ ;  /* 0x000001002a2a7890 */ /* 0x000fe4000fffe0ff */
[----:B------:R-:W-:Y:S02]  /*22c0*/  UIADD3 UR11, UPT, UPT, UR11, 0x2, URZ ;  /* 0x000000020b0b7890 */ /* 0x000fe4000fffe0ff */
[----:B------:R-:W-:Y:S01]  /*22d0*/  UIADD3 UR19, UPT, UPT, UR19, 0x2, URZ ;  /* 0x0000000213137890 */ /* 0x000fe2000fffe0ff */
[----:B------:R-:W-:Y:S01]  /*22e0*/  UMOV UR5, UR29 ;  /* 0x0000001d00057c82 */ /* 0x000fe20008000000 */
[----:B------:R-:W-:Y:S01]  /*22f0*/  UMOV UR15, UR64 ;  /* 0x00000040000f7c82 */ /* 0x000fe20008000000 */
[----:B------:R-:W-:Y:S09]  /*2300*/  BRA.U UP4, `(.L_x_33) ;  /* 0xfffffff904b07547 */ /* 0x000ff2000b83ffff */
.L_x_25:
[----:B------:R-:W-:Y:S01]  /*2310*/  ULEA UR4, UR29, UR7, 0x3 ;  /* 0x000000071d047291 */ /* 0x000fe2000f8e18ff */
[----:B-1----:R-:W-:Y:S01]  /*2320*/  SHF.L.U32 R0, R12, 0x1f, RZ ;  /* 0x0000001f0c007819 */ /* 0x002fe200000006ff */
[----:B------:R-:W-:Y:S01]  /*2330*/  @!P2 SYNCS.ARRIVE.TRANS64.A1T0 RZ, [UR7+0x78], RZ ;  /* 0x000078ffffffa9a7 */ /* 0x000fe20008100007 */
[----:B------:R-:W-:-:S06]  /*2340*/  UISETP.GT.AND UP0, UPT, UR70, UR69, UPT ;  /* 0x000000454600728c */ /* 0x000fcc000bf04270 */
[----:B--23--:R1:W2:Y:S03]  /*2350*/  SYNCS.PHASECHK.TRANS64.TRYWAIT P1, [UR4+0x20], R0 ;  /* 0x00002000ff0075a7 */ /* 0x00c2a60008021104 */
[----:B------:R-:W-:Y:S05]  /*2360*/  BRA.U !UP0, `(.L_x_34) ;  /* 0x0000000508587547 */ /* 0x000fea000b800000 */
[----:B------:R-:W-:Y:S01]  /*2370*/  UIADD3 UR37, UPT, UPT, UR72, UR15, URZ ;  /* 0x0000000f48257290 */ /* 0x000fe2000fffe0ff */
[----:B------:R-:W-:-:S11]  /*2380*/  UMOV UR6, UR29 ;  /* 0x0000001d00067c82 */ /* 0x000fd60008000000 */
.L_x_42:
[----:B------:R-:W-:Y:S01]  /*2390*/  ULEA UR14, UR6, UR7, 0x3 ;  /* 0x00000007060e7291 */ /* 0x000fe2000f8e18ff */
[----:B--2---:R-:W-:Y:S01]  /*23a0*/  @P4 MOV R2, 0x15000 ;  /* 0x0001500000024802 */ /* 0x004fe20000000f00 */
[----:B--23--:R-:W-:Y:S10]  /*23b0*/  @P1 BRA `(.L_x_35) ;  /* 0x00000000000c1947 */ /* 0x00cff40003800000 */
[----:B------:R-:W-:-:S04]  /*23c0*/  SHF.L.U32 R3, R12, 0x1f, RZ ;  /* 0x0000001f0c037819 */ /* 0x000fc800000006ff */
[----:B------:R-:W2:Y:S02]  /*23d0*/  SYNCS.PHASECHK.TRANS64.TRYWAIT P0, [UR14+0x20], R3 ;  /* 0x00002003ff0075a7 */ /* 0x000ea4000800110e */
[----:B--2---:R-:W-:Y:S05]  /*23e0*/  @!P0 BRA `(.L_x_36) ;  /* 0x0000007000b88947 */ /* 0x004fea0003800000 */
.L_x_35:
[----:B------:R2:W-:Y:S01]  /*23f0*/  @P4 SYNCS.ARRIVE.TRANS64 RZ, [UR14], R2 ;  /* 0x00000002ffff49a7 */ /* 0x0005e2000800000e */
[----:B------:R-:W-:-:S04]  /*2400*/  ULOP3.LUT UR4, UR60, 0x2, URZ, 0xfc, !UPT ;  /* 0x000000023c047892 */ /* 0x000fc8000f8efcff */
[----:B------:R-:W-:-:S09]  /*2410*/  UISETP.NE.AND UP0, UPT, UR4, 0x2, UPT ;  /* 0x000000020400788c */ /* 0x000fd2000bf05270 */
[----:B------:R-:W-:Y:S05]  /*2420*/  BRA.U UP0, `(.L_x_37) ;  /* 0x0000000100047547 */ /* 0x000fea000b800000 */
[----:B------:R-:W-:Y:S05]  /*2430*/  BPT.TRAP 0x1 ;  /* 0x000000040000795c */ /* 0x000fea0000300000 */
.L_x_37:
[----:B------:R-:W-:Y:S04]  /*2440*/  BSSY.RECONVERGENT B0, `(.L_x_38) ;  /* 0x0000003000007945 */ /* 0x000fe80003800200 */
[----:B------:R-:W-:Y:S05]  /*2450*/  @!P3 BRA `(.L_x_39) ;  /* 0x000000000004b947 */ /* 0x000fea0003800000 */
[----:B------:R-:W-:Y:S05]  /*2460*/  BPT.TRAP 0x1 ;  /* 0x000000040000795c */ /* 0x000fea0000300000 */
.L_x_39:
[----:B------:R-:W-:Y:S05]  /*2470*/  BSYNC.RECONVERGENT B0 ;  /* 0x0000000000007941 */ /* 0x000fea0003800200 */
.L_x_38:
        /* <DEDUP_REMOVED lines=14> */
[----:B------:R-:W-:Y:S02]  /*2560*/  USHF.L.U32 UR50, UR15, 0x8, URZ ;  /* 0x000000080f327899 */ /* 0x000fe400080006ff */
[----:B------:R-:W-:Y:S02]  /*2570*/  USHF.L.U32 UR8, UR6, 0xa, URZ ;  /* 0x0000000a06087899 */ /* 0x000fe400080006ff */
[----:B------:R-:W-:-:S02]  /*2580*/  ULOP3.LUT UR49, UR14, 0xfefffff8, URZ, 0xc0, !UPT ;  /* 0xfefffff80e317892 */ /* 0x000fc4000f8ec0ff */
[----:B------:R-:W-:Y:S02]  /*2590*/  UIADD3.X UR5, UPT, UPT, URZ, UR55, URZ, UP3, !UPT ;  /* 0x00000037ff057290 */ /* 0x000fe40009ffe4ff */
[----:B------:R-:W-:Y:S02]  /*25a0*/  UIADD3 UR48, UPT, UPT, UR40, 0x6400, URZ ;  /* 0x0000640028307890 */ /* 0x000fe4000fffe0ff */
[----:B------:R-:W-:Y:S02]  /*25b0*/  UPRMT UR10, URZ, 0x5410, UR45 ;  /* 0x00005410ff0a7896 */ /* 0x000fe4000800002d */
[----:B------:R-:W-:Y:S02]  /*25c0*/  UIADD3 UR42, UPT, UPT, UR50, 0x80, URZ ;  /* 0x00000080322a7890 */ /* 0x000fe4000fffe0ff */
[----:B------:R-:W-:Y:S02]  /*25d0*/  UIADD3 UR40, UPT, UPT, UR40, 0xa400, URZ ;  /* 0x0000a40028287890 */ /* 0x000fe4000fffe0ff */
[----:B------:R-:W-:-:S02]  /*25e0*/  ULEA UR24, UR6, UR7, 0xd ;  /* 0x0000000706187291 */ /* 0x000fc4000f8e68ff */
[----:B------:R-:W-:Y:S02]  /*25f0*/  UIADD3 UR22, UP2, UPT, UR54, 0x180, URZ ;  /* 0x0000018036167890 */ /* 0x000fe4000ff5e0ff */
[----:B------:R-:W-:Y:S02]  /*2600*/  USHF.L.U32 UR11, UR15, 0x1, URZ ;  /* 0x000000010f0b7899 */ /* 0x000fe400080006ff */
[----:B------:R-:W-:Y:S02]  /*2610*/  UIADD3 UR30, UP1, UPT, UR54, 0x280, URZ ;  /* 0x00000280361e7890 */ /* 0x000fe4000ff3e0ff */
[----:B------:R-:W-:Y:S02]  /*2620*/  ULOP3.LUT UR16, UR61, UR8, URZ, 0xfc, !UPT ;  /* 0x000000083d107292 */ /* 0x000fe4000f8efcff */
[----:B------:R-:W-:Y:S02]  /*2630*/  UIADD3.X UR23, UPT, UPT, URZ, UR55, URZ, UP2, !UPT ;  /* 0x00000037ff177290 */ /* 0x000fe400097fe4ff */
[----:B------:R-:W-:Y:S01]  /*2640*/  UIADD3 UR32, UPT, UPT, UR24, 0x26400, URZ ;  /* 0x0002640018207890 */ /* 0x000fe2000fffe0ff */
[----:B------:R-:W-:Y:S01]  /*2650*/  UMOV UR58, 0x0 ;  /* 0x00000000003a7882 */ /* 0x000fe20000000000 */
[----:B------:R-:W-:Y:S01]  /*2660*/  UMOV UR59, 0x10000000 ;  /* 0x10000000003b7882 */ /* 0x000fe20000000000 */
[----:B------:R-:W-:Y:S01]  /*2670*/  UIADD3 UR46, UP0, UPT, UR54, 0x380, URZ ;  /* 0x00000380362e7890 */ /* 0x000fe2000ff1e0ff */
[----:B------:R-:W-:Y:S01]  /*2680*/  UTMALDG.3D.MULTICAST.2CTA [UR48], [UR4], UR10, desc[UR58] ;  /* 0x00003a30040073b4 */ /* 0x000fe2000821180a */
[----:B------:R-:W-:-:S02]  /*2690*/  ULOP3.LUT UR8, UR8, UR57, URZ, 0xfc, !UPT ;  /* 0x0000003908087292 */ /* 0x000fc4000f8efcff */
[----:B------:R-:W-:Y:S01]  /*26a0*/  UIADD3 UR24, UPT, UPT, UR24, 0x27400, URZ ;  /* 0x0002740018187890 */ /* 0x000fe2000fffe0ff */
[----:B------:R-:W-:Y:S01]  /*26b0*/  UMOV UR43, UR51 ;  /* 0x00000033002b7c82 */ /* 0x000fe20008000000 */
[----:B------:R-:W-:Y:S01]  /*26c0*/  UMOV UR44, UR52 ;  /* 0x00000034002c7c82 */ /* 0x000fe20008000000 */
[----:B------:R-:W-:Y:S01]  /*26d0*/  UIADD3.X UR31, UPT, UPT, URZ, UR55, URZ, UP1, !UPT ;  /* 0x00000037ff1f7290 */ /* 0x000fe20008ffe4ff */
[----:B------:R-:W-:Y:S01]  /*26e0*/  UMOV UR41, UR49 ;  /* 0x0000003100297c82 */ /* 0x000fe20008000000 */
[----:B------:R-:W-:Y:S01]  /*26f0*/  ULOP3.LUT UR19, UR11, UR62, URZ, 0xfc, !UPT ;  /* 0x0000003e0b137292 */ /* 0x000fe2000f8efcff */
[----:B------:R4:W-:Y:S01]  /*2700*/  UTMALDG.3D.MULTICAST.2CTA [UR40], [UR4], UR10, desc[UR58] ;  /* 0x00003a28040073b4 */ /* 0x0009e2000821180a */
[----:B------:R-:W-:Y:S02]  /*2710*/  UIADD3 UR16, UPT, UPT, UR7, 0x2e400, UR16 ;  /* 0x0002e40007107890 */ /* 0x000fe4000fffe010 */
[----:B------:R-:W-:Y:S02]  /*2720*/  UIADD3 UR11, UPT, UPT, UR63, UR11, URZ ;  /* 0x0000000b3f0b7290 */ /* 0x000fe4000fffe0ff */
[----:B------:R-:W-:-:S02]  /*2730*/  UIADD3 UR8, UPT, UPT, UR7, 0x2f400, UR8 ;  /* 0x0002f40007087890 */ /* 0x000fc4000fffe008 */
[----:B------:R-:W-:Y:S01]  /*2740*/  UIADD3.X UR47, UPT, UPT, URZ, UR55, URZ, UP0, !UPT ;  /* 0x00000037ff2f7290 */ /* 0x000fe200087fe4ff */
[----:B------:R-:W-:Y:S01]  /*2750*/  UMOV UR36, UR52 ;  /* 0x0000003400247c82 */ /* 0x000fe20008000000 */
[----:B------:R-:W-:Y:S01]  /*2760*/  UMOV UR33, UR49 ;  /* 0x0000003100217c82 */ /* 0x000fe20008000000 */
[----:B------:R-:W-:Y:S01]  /*2770*/  UMOV UR34, UR50 ;  /* 0x0000003200227c82 */ /* 0x000fe20008000000 */
[----:B------:R-:W-:Y:S01]  /*2780*/  UMOV UR27, UR35 ;  /* 0x00000023001b7c82 */ /* 0x000fe20008000000 */
[----:B------:R-:W-:Y:S01]  /*2790*/  UMOV UR28, UR52 ;  /* 0x00000034001c7c82 */ /* 0x000fe20008000000 */
[----:B------:R-:W-:Y:S01]  /*27a0*/  UMOV UR25, UR49 ;  /* 0x0000003100197c82 */ /* 0x000fe20008000000 */
[----:B------:R-:W-:Y:S01]  /*27b0*/  UMOV UR26, UR42 ;  /* 0x0000002a001a7c82 */ /* 0x000fe20008000000 */
[----:B------:R-:W-:Y:S01]  /*27c0*/  UMOV UR18, URZ ;  /* 0x000000ff00127c82 */ /* 0x000fe20008000000 */
[----:B------:R-:W-:Y:S01]  /*27d0*/  UMOV UR21, UR52 ;  /* 0x0000003400157c82 */ /* 0x000fe20008000000 */
[----:B------:R-:W-:Y:S01]  /*27e0*/  UTMALDG.3D.2CTA [UR32], [UR22], desc[UR58] ;  /* 0x00003a20160075b4 */ /* 0x000fe20008211000 */
[----:B------:R-:W-:Y:S01]  /*27f0*/  UMOV UR17, UR49 ;  /* 0x0000003100117c82 */ /* 0x000fe20008000000 */
[----:B------:R-:W-:Y:S01]  /*2800*/  UMOV UR13, UR52 ;  /* 0x00000034000d7c82 */ /* 0x000fe20008000000 */
[----:B------:R-:W-:Y:S01]  /*2810*/  UMOV UR9, UR49 ;  /* 0x0000003100097c82 */ /* 0x000fe20008000000 */
[----:B------:R-:W-:Y:S01]  /*2820*/  UTMALDG.3D.2CTA [UR24], [UR22], desc[UR58] ;  /* 0x00003a18160075b4 */ /* 0x000fe20008211000 */
[----:B------:R2:W-:Y:S01]  /*2830*/  UTMALDG.4D.MULTICAST.2CTA [UR16], [UR30], UR10, desc[UR58] ;  /* 0x00003a101e0073b4 */ /* 0x0005e2000821980a */
[----:B----4-:R-:W-:Y:S01]  /*2840*/  UPRMT UR4, URZ, 0x5410, UR53 ;  /* 0x00005410ff047896 */ /* 0x010fe20008000035 */
[----:B--2---:R-:W-:-:S08]  /*2850*/  UMOV UR10, UR18 ;  /* 0x00000012000a7c82 */ /* 0x004fd00008000000 */
[----:B------:R4:W-:Y:S02]  /*2860*/  UTMALDG.4D.MULTICAST.2CTA [UR8], [UR46], UR4, desc[UR58] ;  /* 0x00003a082e0073b4 */ /* 0x0009e40008219804 */
[----:B----4-:R-:W-:Y:S01]  /*2870*/  NOP ;  /* 0x0000000000007918 */ /* 0x010fe20000000000 */
.L_x_41:
[----:B------:R-:W-:Y:S05]  /*2880*/  BSYNC.RECONVERGENT B0 ;  /* 0x0000000000007941 */ /* 0x000fea0003800200 */
.L_x_40:
[----:B------:R-:W-:Y:S01]  /*2890*/  UIADD3 UR15, UPT, UPT, UR15, 0x1, URZ ;  /* 0x000000010f0f7890 */ /* 0x000fe2000fffe0ff */
[----:B------:R-:W-:-:S03]  /*28a0*/  UMOV UR6, UR29 ;  /* 0x0000001d00067c82 */ /* 0x000fc60008000000 */
[----:B------:R-:W-:-:S09]  /*28b0*/  UISETP.NE.AND UP0, UPT, UR15, UR37, UPT ;  /* 0x000000250f00728c */ /* 0x000fd2000bf05270 */
[----:B------:R-:W-:Y:S05]  /*28c0*/  BRA.U UP0, `(.L_x_42) ;  /* 0xfffffff900b07547 */ /* 0x000fea000b83ffff */
.L_x_34:
[C---:B------:R-:W-:Y:S01]  /*28d0*/  LEA R3, R11.reuse, UR7, 0x3 ;  /* 0x000000070b037c11 */ /* 0x040fe2000f8e18ff */
[----:B------:R-:W-:Y:S01]  /*28e0*/  NOP ;  /* 0x0000000000007918 */ /* 0x000fe20000000000 */
[----:B-1----:R-:W-:Y:S02]  /*28f0*/  SHF.L.U32 R0, R10, 0x1f, RZ ;  /* 0x0000001f0a007819 */ /* 0x002fe400000006ff */
[----:B------:R-:W-:Y:S02]  /*2900*/  LEA R5, R11, UR7, 0x4 ;  /* 0x000000070b057c11 */ /* 0x000fe4000f8e20ff */
[----:B------:R-:W1:Y:S02]  /*2910*/  SYNCS.PHASECHK.TRANS64.TRYWAIT P0, [R3+URZ+0x80], R0 ;  /* 0x00008000030075a7 */ /* 0x000e6400080011ff */
[----:B-1----:R-:W-:Y:S05]  /*2920*/  @!P0 BRA `(.L_x_43) ;  /* 0x0000006c00808947 */ /* 0x002fea0003800000 */
.L_x_140:
[----:B------:R-:W4:Y:S01]  /*2930*/  LDS.128 R4, [R5+0xf0] ;  /* 0x0000f00005047984 */ /* 0x000f220000000c00 */
[----:B------:R-:W-:Y:S01]  /*2940*/  UISETP.GE.AND UP0, UPT, UR39, 0x1, UPT ;  /* 0x000000012700788c */ /* 0x000fe2000bf06270 */
[----:B------:R-:W-:Y:S01]  /*2950*/  @!PT LDS RZ, [RZ] ;  /* 0x00000000fffff984 */ /* 0x000fe20000000800 */
[----:B------:R-:W-:Y:S01]  /*2960*/  @!PT LDS RZ, [RZ] ;  /* 0x00000000fffff984 */ /* 0x000fe20000000800 */
[----:B------:R-:W-:Y:S01]  /*2970*/  @!PT LDS RZ, [RZ] ;  /* 0x00000000fffff984 */ /* 0x000fe20000000800 */
[----:B------:R-:W-:Y:S01]  /*2980*/  @!PT LDS RZ, [RZ] ;  /* 0x00000000fffff984 */ /* 0x000fe20000000800 */
[----:B------:R1:W-:Y:S06]  /*2990*/  MEMBAR.ALL.CTA ;  /* 0x0000000000007992 */ /* 0x0003ec0000008000 */
[----:B-1----:R-:W1:Y:S01]  /*29a0*/  FENCE.VIEW.ASYNC.S ;  /* 0x00000000000073c6 */ /* 0x002e620000000000 */
[----:B----4-:R-:W-:-:S13]  /*29b0*/  LOP3.LUT P0, RZ, R6, 0x1, RZ, 0xc0, !PT ;  /* 0x0000000106ff7812 */ /* 0x010fda000780c0ff */
[----:B-1----:R-:W-:Y:S01]  /*29c0*/  VOTEU.ANY UP1, P0 ;  /* 0x0000000000ff7886 */ /* 0x002fe20000020100 */
[----:B------:R-:W-:-:S13]  /*29d0*/  PLOP3.LUT P0, PT, PT, PT, UP1, 0x80, 0x8 ;  /* 0x000000000008781c */ /* 0x000fda0003f0f018 */
[----:B------:R-:W-:Y:S02]  /*29e0*/  @P0 LOP3.LUT R0, R5, 0xffff, RZ, 0xc0, !PT ;  /* 0x0000ffff05000812 */ /* 0x000fe400078ec0ff */
[----:B--2---:R-:W-:Y:S02]  /*29f0*/  @P0 MOV R2, R4 ;  /* 0x0000000400020202 */ /* 0x004fe40000000f00 */
[----:B------:R-:W-:Y:S01]  /*2a00*/  @P0 R2UR UR5, R0 ;  /* 0x00000000000502ca */ /* 0x000fe200000e0000 */
[----:B------:R-:W-:Y:S01]  /*2a10*/  VIADD R0, R3, 0x90 ;  /* 0x0000009003007836 */ /* 0x000fe20000000000 */
[----:B------:R-:W-:Y:S02]  /*2a20*/  @P0 SHF.R.U32.HI R4, RZ, 0x10, R5 ;  /* 0x00000010ff040819 */ /* 0x000fe40000011605 */
[----:B------:R-:W-:Y:S02]  /*2a30*/  @P0 R2UR UR6, R2 ;  /* 0x00000000020602ca */ /* 0x000fe400000e0000 */
[----:B------:R-:W-:-:S02]  /*2a40*/  PRMT R0, RZ, 0x654, R0 ;  /* 0x00000654ff007816 */ /* 0x000fc40000000000 */
[----:B------:R-:W-:Y:S02]  /*2a50*/  @P0 R2UR UR4, R4 ;  /* 0x00000000040402ca */ /* 0x000fe400000e0000 */
[----:B------:R1:W-:Y:S03]  /*2a60*/  SYNCS.ARRIVE.TRANS64.RED.A1T0 RZ, [R0+URZ], RZ ;  /* 0x000000ff00ff79a7 */ /* 0x0003e600081004ff */
[----:B------:R-:W-:-:S04]  /*2a70*/  @UP1 UMOV UR65, UR5 ;  /* 0x0000000500411c82 */ /* 0x000fc80008000000 */
[----:B------:R-:W-:-:S04]  /*2a80*/  @UP1 UMOV UR66, UR6 ;  /* 0x0000000600421c82 */ /* 0x000fc80008000000 */
[----:B------:R-:W-:Y:S01]  /*2a90*/  @UP1 UMOV UR52, UR4 ;  /* 0x0000000400341c82 */ /* 0x000fe20008000000 */
[----:B------:R-:W-:Y:S05]  /*2aa0*/  BRA.U !UP0, `(.L_x_44) ;  /* 0x0000000108d47547 */ /* 0x000fea000b800000 */
[----:B------:R-:W2:Y:S01]  /*2ab0*/  LDCU.128 UR12, c[0x0][0xf10] ;  /* 0x0001e200ff0c77ac */ /* 0x000ea20008000c00 */
[----:B------:R-:W4:Y:S01]  /*2ac0*/  LDCU UR21, c[0x0][0xf20] ;  /* 0x0001e400ff1577ac */ /* 0x000f220008000800 */
[----:B------:R-:W3:Y:S01]  /*2ad0*/  LDCU UR20, c[0x0][0xf0c] ;  /* 0x0001e180ff1477ac */ /* 0x000ee20008000800 */
[----:B------:R-:W1:Y:S01]  /*2ae0*/  LDCU.64 UR8, c[0x0][0xf28] ;  /* 0x0001e500ff0877ac */ /* 0x000e620008000a00 */
[----:B------:R-:W-:Y:S02]  /*2af0*/  UISETP.NE.AND UP3, UPT, UR39, 0x1, UPT ;  /* 0x000000012700788c */ /* 0x000fe4000bf65270 */
[----:B--2---:R-:W-:Y:S02]  /*2b00*/  UIMAD.WIDE.U32 UR10, UR67, UR15, URZ ;  /* 0x0000000f430a72a5 */ /* 0x004fe4000f8e00ff */
[----:B------:R-:W-:Y:S02]  /*2b10*/  UIMAD.WIDE.U32 UR4, UR68, UR12, URZ ;  /* 0x0000000c440472a5 */ /* 0x000fe4000f8e00ff */
[----:B------:R-:W-:-:S02]  /*2b20*/  UISETP.NE.AND UP0, UPT, UR14, 0x1, UPT ;  /* 0x000000010e00788c */ /* 0x000fc4000bf05270 */
[----:B------:R-:W-:Y:S01]  /*2b30*/  UIMAD.WIDE.U32 UR18, UR65, UR15, URZ ;  /* 0x0000000f411272a5 */ /* 0x000fe2000f8e00ff */
[----:B------:R-:W-:Y:S02]  /*2b40*/  UMOV UR10, UR11 ;  /* 0x0000000b000a7c82 */ /* 0x000fe40008000000 */
[----:B------:R-:W-:Y:S01]  /*2b50*/  UMOV UR4, UR5 ;  /* 0x0000000500047c82 */ /* 0x000fe20008000000 */
[----:B----4-:R-:W-:Y:S02]  /*2b60*/  USHF.R.U32.HI UR10, URZ, UR21, UR10 ;  /* 0x00000015ff0a7299 */ /* 0x010fe4000801160a */
[----:B---3--:R-:W-:Y:S02]  /*2b70*/  UISETP.NE.AND UP2, UPT, UR20, 0x1, UPT ;  /* 0x000000011400788c */ /* 0x008fe4000bf45270 */
[----:B------:R-:W-:Y:S02]  /*2b80*/  USHF.R.U32.HI UR4, URZ, UR13, UR4 ;  /* 0x0000000dff047299 */ /* 0x000fe40008011604 */
[----:B------:R-:W-:-:S02]  /*2b90*/  USEL UR5, UR67, UR10, !UP0 ;  /* 0x0000000a43057287 */ /* 0x000fc4000c000000 */
[----:B------:R-:W-:Y:S02]  /*2ba0*/  USEL UR6, UR68, UR4, !UP2 ;  /* 0x0000000444067287 */ /* 0x000fe4000d000000 */
[----:B-1----:R-:W-:Y:S01]  /*2bb0*/  UIMAD.WIDE.U32 UR10, UR5, UR8, URZ ;  /* 0x00000008050a72a5 */ /* 0x002fe2000f8e00ff */
[----:B------:R-:W-:Y:S01]  /*2bc0*/  UMOV UR4, UR19 ;  /* 0x0000001300047c82 */ /* 0x000fe20008000000 */
[----:B------:R-:W-:Y:S02]  /*2bd0*/  UIMAD.WIDE.U32 UR16, UR66, UR12, URZ ;  /* 0x0000000c421072a5 */ /* 0x000fe4000f8e00ff */
[----:B------:R-:W-:-:S03]  /*2be0*/  UIMAD.WIDE.U32 UR18, UR6, UR8, URZ ;  /* 0x00000008061272a5 */ /* 0x000fc6000f8e00ff */
[----:B------:R-:W-:Y:S01]  /*2bf0*/  UMOV UR10, UR11 ;  /* 0x0000000b000a7c82 */ /* 0x000fe20008000000 */
[----:B------:R-:W-:Y:S02]  /*2c00*/  USHF.R.U32.HI UR4, URZ, UR21, UR4 ;  /* 0x00000015ff047299 */ /* 0x000fe40008011604 */
[----:B------:R-:W-:Y:S01]  /*2c10*/  @UP3 USHF.R.U32.HI UR5, URZ, UR9, UR10 ;  /* 0x00000009ff053299 */ /* 0x000fe2000801160a */
[----:B------:R-:W-:Y:S01]  /*2c20*/  UMOV UR16, UR17 ;  /* 0x0000001100107c82 */ /* 0x000fe20008000000 */
[----:B------:R-:W-:Y:S01]  /*2c30*/  UMOV UR18, UR19 ;  /* 0x0000001300127c82 */ /* 0x000fe20008000000 */
[----:B------:R-:W-:Y:S02]  /*2c40*/  USHF.R.U32.HI UR13, URZ, UR13, UR16 ;  /* 0x0000000dff0d7299 */ /* 0x000fe40008011610 */
[----:B------:R-:W-:Y:S02]  /*2c50*/  USEL UR4, UR65, UR4, !UP0 ;  /* 0x0000000441047287 */ /* 0x000fe4000c000000 */
[----:B------:R-:W-:-:S02]  /*2c60*/  @UP3 USHF.R.U32.HI UR6, URZ, UR9, UR18 ;  /* 0x00000009ff063299 */ /* 0x000fc40008011612 */
[----:B------:R-:W-:Y:S02]  /*2c70*/  UIMAD UR10, UR39, UR5, URZ ;  /* 0x00000005270a72a4 */ /* 0x000fe4000f8e02ff */
[----:B------:R-:W-:Y:S02]  /*2c80*/  USEL UR5, UR66, UR13, !UP2 ;  /* 0x0000000d42057287 */ /* 0x000fe4000d000000 */
[----:B------:R-:W-:Y:S02]  /*2c90*/  UIMAD UR12, UR39, UR6, URZ ;  /* 0x00000006270c72a4 */ /* 0x000fe4000f8e02ff */
[----:B------:R-:W-:Y:S02]  /*2ca0*/  UISETP.GE.AND UP0, UPT, UR4, UR10, UPT ;  /* 0x0000000a0400728c */ /* 0x000fe4000bf06270 */
[----:B------:R-:W-:Y:S02]  /*2cb0*/  UIMAD.WIDE.U32 UR10, UR4, UR8, URZ ;  /* 0x00000008040a72a5 */ /* 0x000fe4000f8e00ff */
[----:B------:R-:W-:-:S02]  /*2cc0*/  UISETP.GE.OR UP0, UPT, UR5, UR12, UP0 ;  /* 0x0000000c0500728c */ /* 0x000fc40008706670 */
        /* <DEDUP_REMOVED lines=19> */
.L_x_44:
[----:B------:R-:W2:Y:S02]  /*2e00*/  LDCU UR4, c[0x0][0xf30] ;  /* 0x0001e600ff0477ac */ /* 0x000ea40008000800 */
[----:B--2---:R-:W-:-:S09]  /*2e10*/  UISETP.NE.AND UP0, UPT, UR4, 0x1, UPT ;  /* 0x000000010400788c */ /* 0x004fd2000bf05270 */
[----:B------:R-:W-:Y:S05]  /*2e20*/  BRA.U UP0, `(.L_x_45) ;  /* 0x0000000100447547 */ /* 0x000fea000b800000 */
[----:B------:R-:W2:Y:S01]  /*2e30*/  LDCU.128 UR12, c[0x0][0xf10] ;  /* 0x0001e200ff0c77ac */ /* 0x000ea20008000c00 */
[----:B------:R-:W4:Y:S01]  /*2e40*/  LDCU UR10, c[0x0][0xf0c] ;  /* 0x0001e180ff0a77ac */ /* 0x000f220008000800 */
[----:B------:R-:W1:Y:S01]  /*2e50*/  LDCU UR6, c[0x0][0xf20] ;  /* 0x0001e400ff0677ac */ /* 0x000e620008000800 */
[----:B--2---:R-:W-:Y:S02]  /*2e60*/  UIMAD.WIDE.U32 UR8, UR66, UR12, URZ ;  /* 0x0000000c420872a5 */ /* 0x004fe4000f8e00ff */
[----:B------:R-:W-:Y:S02]  /*2e70*/  UIMAD.WIDE.U32 UR4, UR65, UR15, URZ ;  /* 0x0000000f410472a5 */ /* 0x000fe4000f8e00ff */
[----:B----4-:R-:W-:Y:S02]  /*2e80*/  UISETP.NE.AND UP2, UPT, UR10, 0x1, UPT ;  /* 0x000000010a00788c */ /* 0x010fe4000bf45270 */
[----:B------:R-:W-:Y:S01]  /*2e90*/  UISETP.NE.AND UP0, UPT, UR14, 0x1, UPT ;  /* 0x000000010e00788c */ /* 0x000fe2000bf05270 */
[----:B------:R-:W-:-:S02]  /*2ea0*/  UMOV UR8, UR9 ;  /* 0x0000000900087c82 */ /* 0x000fc40008000000 */
[----:B------:R-:W-:Y:S01]  /*2eb0*/  UMOV UR4, UR5 ;  /* 0x0000000500047c82 */ /* 0x000fe20008000000 */
[----:B------:R-:W-:Y:S02]  /*2ec0*/  USHF.R.U32.HI UR13, URZ, UR13, UR8 ;  /* 0x0000000dff0d7299 */ /* 0x000fe40008011608 */
[----:B-1----:R-:W-:Y:S02]  /*2ed0*/  USHF.R.U32.HI UR4, URZ, UR6, UR4 ;  /* 0x00000006ff047299 */ /* 0x002fe40008011604 */
[----:B------:R-:W-:Y:S02]  /*2ee0*/  USEL UR5, UR66, UR13, !UP2 ;  /* 0x0000000d42057287 */ /* 0x000fe4000d000000 */
[----:B------:R-:W-:-:S04]  /*2ef0*/  USEL UR4, UR65, UR4, !UP0 ;  /* 0x0000000441047287 */ /* 0x000fc8000c000000 */
[----:B------:R-:W-:Y:S02]  /*2f00*/  UIADD3 UR6, UPT, UPT, UR5, -UR4, URZ ;  /* 0x8000000405067290 */ /* 0x000fe4000fffe0ff */
[----:B------:R-:W-:Y:S02]  /*2f10*/  UIADD3 UR4, UPT, UPT, -UR5, UR4, URZ ;  /* 0x0000000405047290 */ /* 0x000fe4000fffe1ff */
[----:B------:R-:W-:Y:S02]  /*2f20*/  UIMAD UR65, UR6, UR14, UR65 ;  /* 0x0000000e064172a4 */ /* 0x000fe4000f8e0241 */
[----:B------:R-:W-:-:S12]  /*2f30*/  UIMAD UR66, UR4, UR10, UR66 ;  /* 0x0000000a044272a4 */ /* 0x000fd8000f8e0242 */
.L_x_45:
[----:B------:R-:W-:Y:S01]  /*2f40*/  VIADD R11, R11, 0x1 ;  /* 0x000000010b0b7836 */ /* 0x000fe20000000000 */
[----:B------:R-:W-:Y:S02]  /*2f50*/  R2UR UR5, R87 ;  /* 0x00000000570572ca */ /* 0x000fe400000e0000 */
[----:B------:R-:W-:Y:S02]  /*2f60*/  R2UR UR4, R86 ;  /* 0x00000000560472ca */ /* 0x000fe400000e0000 */
[C---:B------:R-:W-:Y:S02]  /*2f70*/  ISETP.NE.AND P0, PT, R11.reuse, 0x2, PT ;  /* 0x000000020b00780c */ /* 0x040fe40003f05270 */
[----:B------:R-:W-:Y:S02]  /*2f80*/  PLOP3.LUT P2, PT, PT, PT, PT, 0x80, 0x8 ;  /* 0x000000000008781c */ /* 0x000fe40003f4f070 */
[----:B------:R-:W-:Y:S02]  /*2f90*/  SEL R3, RZ, 0x1, P0 ;  /* 0x00000001ff037807 */ /* 0x000fe40000000000 */
[----:B------:R-:W-:-:S02]  /*2fa0*/  SEL R11, R11, RZ, P0 ;  /* 0x000000ff0b0b7207 */ /* 0x000fc40000000000 */
[----:B------:R-:W-:Y:S01]  /*2fb0*/  LOP3.LUT R10, R10, R3, RZ, 0x3c, !PT ;  /* 0x000000030a0a7212 */ /* 0x000fe200078e3cff */
[----:B------:R-:W-:Y:S02]  /*2fc0*/  UIADD3 UR25, UPT, UPT, UR66, UR5, URZ ;  /* 0x0000000542197290 */ /* 0x000fe4000fffe0ff */
[----:B------:R-:W-:Y:S01]  /*2fd0*/  UIADD3 UR28, UPT, UPT, UR65, UR4, URZ ;  /* 0x00000004411c7290 */ /* 0x000fe2000fffe0ff */
[----:B------:R-:W-:Y:S11]  /*2fe0*/  BRA.U UP1, `(.L_x_46) ;  /* 0xffffffe901d07547 */ /* 0x000ff6000b83ffff */
[----:B------:R-:W-:Y:S01]  /*2ff0*/  UIADD3 UR7, UPT, UPT, UR7, 0x20, URZ ;  /* 0x0000002007077890 */ /* 0x000fe2000fffe0ff */
[----:B------:R-:W-:-:S03]  /*3000*/  SHF.L.U32 R3, R12, 0x1f, RZ ;  /* 0x0000001f0c037819 */ /* 0x000fc600000006ff */
[----:B------:R-:W-:-:S09]  /*3010*/  ULEA UR4, UR29, UR7, 0x3 ;  /* 0x000000071d047291 */ /* 0x000fd2000f8e18ff */
[----:B------:R-:W2:Y:S02]  /*3020*/  SYNCS.PHASECHK.TRANS64.TRYWAIT P0, [UR4], R3 ;  /* 0x00000003ff0075a7 */ /* 0x000ea40008001104 */
[----:B--2---:R-:W-:Y:S05]  /*3030*/  @!P0 BRA `(.L_x_47) ;  /* 0x0000006400d08947 */ /* 0x004fea0003800000 */
.L_x_142:
[----:B------:R-:W-:-:S04]  /*3040*/  UIADD3 UR4, UPT, UPT, UR29, 0x1, URZ ;  /* 0x000000011d047890 */ /* 0x000fc8000fffe0ff */
[----:B------:R-:W-:-:S04]  /*3050*/  UISETP.NE.AND UP0, UPT, UR4, 0x4, UPT ;  /* 0x000000040400788c */ /* 0x000fc8000bf05270 */
[----:B------:R-:W-:Y:S02]  /*3060*/  USEL UR6, URZ, 0x1, UP0 ;  /* 0x00000001ff067887 */ /* 0x000fe40008000000 */
[----:B------:R-:W-:-:S04]  /*3070*/  USEL UR4, UR4, URZ, UP0 ;  /* 0x000000ff04047287 */ /* 0x000fc80008000000 */
[----:B------:R-:W-:Y:S01]  /*3080*/  ULEA UR5, UR4, UR7, 0x3 ;  /* 0x0000000704057291 */ /* 0x000fe2000f8e18ff */
[----:B------:R-:W-:-:S04]  /*3090*/  LOP3.LUT R2, R12, UR6, RZ, 0x3c, !PT ;  /* 0x000000060c027c12 */ /* 0x000fc8000f8e3cff */
[----:B-1----:R-:W-:-:S04]  /*30a0*/  SHF.L.U32 R3, R2, 0x1f, RZ ;  /* 0x0000001f02037819 */ /* 0x002fc800000006ff */
[----:B------:R-:W1:Y:S02]  /*30b0*/  SYNCS.PHASECHK.TRANS64.TRYWAIT P0, [UR5], R3 ;  /* 0x00000003ff0075a7 */ /* 0x000e640008001105 */
[----:B-1----:R-:W-:Y:S05]  /*30c0*/  @!P0 BRA `(.L_x_48) ;  /* 0x0000006400c48947 */ /* 0x002fea0003800000 */
.L_x_144:
        /* <DEDUP_REMOVED lines=9> */
.L_x_146:
[----:B------:R-:W-:-:S04]  /*3160*/  UIADD3 UR4, UPT, UPT, UR4, 0x1, URZ ;  /* 0x0000000104047890 */ /* 0x000fc8000fffe0ff */
[----:B------:R-:W-:-:S04]  /*3170*/  UISETP.NE.AND UP0, UPT, UR4, 0x4, UPT ;  /* 0x000000040400788c */ /* 0x000fc8000bf05270 */
[----:B------:R-:W-:Y:S02]  /*3180*/  USEL UR5, URZ, 0x1, UP0 ;  /* 0x00000001ff057887 */ /* 0x000fe40008000000 */
[----:B------:R-:W-:-:S04]  /*3190*/  USEL UR4, UR4, URZ, UP0 ;  /* 0x000000ff04047287 */ /* 0x000fc80008000000 */
[----:B------:R-:W-:Y:S01]  /*31a0*/  ULEA UR4, UR4, UR7, 0x3 ;  /* 0x0000000704047291 */ /* 0x000fe2000f8e18ff */
[----:B-1----:R-:W-:-:S04]  /*31b0*/  LOP3.LUT R3, R2, UR5, RZ, 0x3c, !PT ;  /* 0x0000000502037c12 */ /* 0x002fc8000f8e3cff */
[----:B------:R-:W-:Y:S01]  /*31c0*/  SHF.L.U32 R3, R3, 0x1f, RZ ;  /* 0x0000001f03037819 */ /* 0x000fe200000006ff */
[----:B------:R-:W-:-:S07]  /*31d0*/  IMAD.U32 R0, RZ, RZ, UR4 ;  /* 0x00000004ff007e24 */ /* 0x000fce000f8e00ff */
.L_x_50:
[----:B-1----:R1:W2:Y:S02]  /*31e0*/  SYNCS.PHASECHK.TRANS64.TRYWAIT P0, [R0+URZ], R3 ;  /* 0x00000003000075a7 */ /* 0x0022a400080011ff */
[----:B--2---:R-:W-:Y:S05]  /*31f0*/  @!P0 NANOSLEEP.SYNCS 0x989680 ;  /* 0x009896800000895d */ /* 0x004fea0003900000 */
[----:B------:R-:W2:Y:S02]  /*3200*/  @!P0 SYNCS.PHASECHK.TRANS64 P0, [R0+URZ], R3 ;  /* 0x00000003000085a7 */ /* 0x000ea400080010ff */
[----:B--2---:R-:W-:Y:S05]  /*3210*/  @P0 EXIT ;  /* 0x000000000000094d */ /* 0x004fea0003800000 */
[----:B------:R-:W-:Y:S05]  /*3220*/  BRA `(.L_x_50) ;  /* 0xfffffffc00ec7947 */ /* 0x000fea000383ffff */
.L_x_22:
[----:B------:R-:W-:-:S13]  /*3230*/  R2UR UR4, R88 ;  /* 0x00000000580472ca */ /* 0x000fda00000e0000 */
[----:B------:R-:W-:-:S04]  /*3240*/  UISETP.NE.AND UP0, UPT, UR4, URZ, UPT ;  /* 0x000000ff0400728c */ /* 0x000fc8000bf05270 */
[----:B------:R-:W-:-:S09]  /*3250*/  UISETP.NE.OR UP0, UPT, UR22, 0x1, UP0 ;  /* 0x000000011600788c */ /* 0x000fd20008705670 */
[----:B------:R-:W-:Y:S05]  /*3260*/  BRA.U UP0, `(.L_x_51) ;  /* 0x0000000500507547 */ /* 0x000fea000b800000 */
[----:B------:R-:W-:Y:S01]  /*3270*/  R2UR UR4, R88 ;  /* 0x00000000580472ca */ /* 0x000fe200000e0000 */
[----:B------:R-:W-:Y:S01]  /*3280*/  IMAD.MOV.U32 R12, RZ, RZ, 0x1 ;  /* 0x00000001ff0c7424 */ /* 0x000fe200078e00ff */
[----:B------:R-:W-:Y:S02]  /*3290*/  ISETP.GE.U32.AND P2, PT, R5, 0x4, PT ;  /* 0x000000040500780c */ /* 0x000fe40003f46070 */
[----:B------:R-:W-:Y:S01]  /*32a0*/  CS2R R6, SRZ ;  /* 0x0000000000067805 */ /* 0x000fe2000001ff00 */
[----:B------:R-:W-:Y:S01]  /*32b0*/  IMAD.MOV.U32 R3, RZ, RZ, RZ ;  /* 0x000000ffff037224 */ /* 0x000fe200078e00ff */
[----:B------:R-:W-:Y:S01]  /*32c0*/  UMOV UR6, 0x400 ;  /* 0x0000040000067882 */ /* 0x000fe20000000000 */
[----:B------:R-:W-:Y:S01]  /*32d0*/  IMAD.MOV.U32 R4, RZ, RZ, RZ ;  /* 0x000000ffff047224 */ /* 0x000fe200078e00ff */
[----:B------:R-:W-:-:S05]  /*32e0*/  UMOV UR5, URZ ;  /* 0x000000ff00057c82 */ /* 0x000fca0008000000 */
[----:B------:R-:W-:-:S12]  /*32f0*/  ULEA UR6, UR4, UR6, 0x18 ;  /* 0x0000000604067291 */ /* 0x000fd8000f8ec0ff */
.L_x_55:
[----:B------:R-:W-:Y:S02]  /*3300*/  LEA R0, R3, UR6, 0x3 ;  /* 0x0000000603007c11 */ /* 0x000fe4000f8e18ff */
[----:B------:R-:W-:-:S03]  /*3310*/  SHF.L.U32 R9, R4, 0x1f, RZ ;  /* 0x0000001f04097819 */ /* 0x000fc600000006ff */
[----:B------:R-:W-:Y:S01]  /*3320*/  VIADD R8, R0, 0xd0 ;  /* 0x000000d000087836 */ /* 0x000fe20000000000 */
[----:B------:R-:W1:Y:S02]  /*3330*/  SYNCS.PHASECHK.TRANS64.TRYWAIT P0, [R0+URZ+0xc0], R9 ;  /* 0x0000c009000075a7 */ /* 0x000e6400080011ff */
[----:B-1----:R-:W-:Y:S05]  /*3340*/  @!P0 BRA `(.L_x_52) ;  /* 0x0000006400548947 */ /* 0x002fea0003800000 */
.L_x_147:
[----:B------:R-:W-:Y:S01]  /*3350*/  ULEA UR4, UR5, UR6, 0x3 ;  /* 0x0000000605047291 */ /* 0x000fe2000f8e18ff */
[----:B------:R-:W-:Y:S01]  /*3360*/  PRMT R8, RZ, 0x654, R8 ;  /* 0x00000654ff087816 */ /* 0x000fe20000000008 */
[----:B-1----:R-:W-:Y:S01]  /*3370*/  @!P2 IMAD.MOV.U32 R9, RZ, RZ, 0x10 ;  /* 0x00000010ff09a424 */ /* 0x002fe200078e00ff */
[----:B------:R-:W-:Y:S01]  /*3380*/  SHF.L.U32 R11, R12, 0x1f, RZ ;  /* 0x0000001f0c0b7819 */ /* 0x000fe200000006ff */
[----:B------:R-:W-:Y:S01]  /*3390*/  UIADD3 UR7, UPT, UPT, UR4, 0x80, URZ ;  /* 0x0000008004077890 */ /* 0x000fe2000fffe0ff */
[----:B------:R1:W-:Y:S05]  /*33a0*/  SYNCS.ARRIVE.TRANS64.RED.A1T0 RZ, [R8+URZ], RZ ;  /* 0x000000ff08ff79a7 */ /* 0x0003ea00081004ff */
[----:B------:R-:W-:Y:S01]  /*33b0*/  IMAD.U32 R0, RZ, RZ, UR7 ;  /* 0x00000007ff007e24 */ /* 0x000fe2000f8e00ff */
[----:B------:R-:W2:Y:S04]  /*33c0*/  SYNCS.PHASECHK.TRANS64.TRYWAIT P0, [UR4+0x90], R11 ;  /* 0x0000900bff0075a7 */ /* 0x000ea80008001104 */
[----:B------:R-:W-:Y:S01]  /*33d0*/  PRMT R13, R5, 0x654, R0 ;  /* 0x00000654050d7816 */ /* 0x000fe20000000000 */
[----:B-12---:R-:W-:Y:S06]  /*33e0*/  @!P0 BRA `(.L_x_53) ;  /* 0x0000006400408947 */ /* 0x006fec0003800000 */
.L_x_149:
[----:B------:R-:W-:Y:S01]  /*33f0*/  ULEA UR8, UR5, UR6, 0x4 ;  /* 0x0000000605087291 */ /* 0x000fe2000f8e20ff */
[----:B------:R-:W-:Y:S01]  /*3400*/  SEL R2, R13, R2, !P2 ;  /* 0x000000020d027207 */ /* 0x000fe20005000000 */
[----:B------:R-:W-:Y:S01]  /*3410*/  UIADD3 UR9, UPT, UPT, UR4, 0x80, URZ ;  /* 0x0000008004097890 */ /* 0x000fe2000fffe0ff */
[----:B-1----:R-:W-:Y:S01]  /*3420*/  LEA R0, R7, UR6, 0x3 ;  /* 0x0000000607007c11 */ /* 0x002fe2000f8e18ff */
[----:B------:R-:W-:Y:S01]  /*3430*/  UIADD3 UR8, UPT, UPT, UR8, 0xf0, URZ ;  /* 0x000000f008087890 */ /* 0x000fe2000fffe0ff */
[----:B------:R1:W-:Y:S01]  /*3440*/  @!P2 SYNCS.ARRIVE.TRANS64.RED RZ, [R2+URZ], R9 ;  /* 0x0000000902ffa9a7 */ /* 0x0003e200080004ff */
[----:B------:R-:W-:Y:S01]  /*3450*/  UIADD3 UR4, UPT, UPT, UR5, 0x1, URZ ;  /* 0x0000000105047890 */ /* 0x000fe2000fffe0ff */
[----:B------:R-:W-:-:S03]  /*3460*/  VIADD R3, R3, 0x1 ;  /* 0x0000000103037836 */ /* 0x000fc60000000000 */
[----:B------:R-:W-:Y:S02]  /*3470*/  UISETP.NE.AND UP0, UPT, UR4, 0x2, UPT ;  /* 0x000000020400788c */ /* 0x000fe4000bf05270 */
[----:B------:R-:W-:Y:S01]  /*3480*/  ISETP.NE.AND P0, PT, R3, 0x2, PT ;  /* 0x000000020300780c */ /* 0x000fe20003f05270 */
[----:B------:R-:W-:Y:S06]  /*3490*/  UGETNEXTWORKID.BROADCAST [UR8], [UR9] ;  /* 0x00000000080073ca */ /* 0x000fec0008000100 */
[----:B------:R-:W-:Y:S02]  /*34a0*/  USEL UR7, URZ, 0x1, UP0 ;  /* 0x00000001ff077887 */ /* 0x000fe40008000000 */
[----:B------:R-:W-:-:S04]  /*34b0*/  USEL UR5, UR4, URZ, UP0 ;  /* 0x000000ff04057287 */ /* 0x000fc80008000000 */
[----:B------:R-:W-:Y:S02]  /*34c0*/  LOP3.LUT R12, R12, UR7, RZ, 0x3c, !PT ;  /* 0x000000070c0c7c12 */ /* 0x000fe4000f8e3cff */
[----:B-1----:R-:W-:-:S04]  /*34d0*/  SHF.L.U32 R9, R6, 0x1f, RZ ;  /* 0x0000001f06097819 */ /* 0x002fc800000006ff */
[----:B------:R-:W1:Y:S02]  /*34e0*/  SYNCS.PHASECHK.TRANS64.TRYWAIT P1, [R0+URZ+0x80], R9 ;  /* 0x00008009000075a7 */ /* 0x000e6400080211ff */
[----:B-1----:R-:W-:Y:S05]  /*34f0*/  @!P1 BRA `(.L_x_54) ;  /* 0x0000006400149947 */ /* 0x002fea0003800000 */
.L_x_150:
[C---:B------:R-:W-:Y:S01]  /*3500*/  LEA R8, R7.reuse, UR6, 0x4 ;  /* 0x0000000607087c11 */ /* 0x040fe2000f8e20ff */
[----:B------:R-:W-:Y:S01]  /*3510*/  VIADD R7, R7, 0x1 ;  /* 0x0000000107077836 */ /* 0x000fe20000000000 */
[----:B------:R-:W-:Y:S01]  /*3520*/  SEL R3, R3, RZ, P0 ;  /* 0x000000ff03037207 */ /* 0x000fe20000000000 */
[----:B-1----:R-:W-:-:S03]  /*3530*/  VIADD R0, R0, 0x90 ;  /* 0x0000009000007836 */ /* 0x002fc60000000000 */
[----:B------:R-:W1:Y:S01]  /*3540*/  LDS.128 R8, [R8+0xf0] ;  /* 0x0000f00008087984 */ /* 0x000e620000000c00 */
[C---:B------:R-:W-:Y:S02]  /*3550*/  ISETP.NE.AND P1, PT, R7.reuse, 0x2, PT ;  /* 0x000000020700780c */ /* 0x040fe40003f25270 */
[----:B------:R-:W-:Y:S01]  /*3560*/  PRMT R0, RZ, 0x654, R0 ;  /* 0x00000654ff007816 */ /* 0x000fe20000000000 */
[----:B------:R-:W-:Y:S01]  /*3570*/  @!PT LDS RZ, [RZ] ;  /* 0x00000000fffff984 */ /* 0x000fe20000000800 */
[----:B------:R-:W-:Y:S01]  /*3580*/  @!PT LDS RZ, [RZ] ;  /* 0x00000000fffff984 */ /* 0x000fe20000000800 */
[----:B------:R-:W-:Y:S01]  /*3590*/  @!PT LDS RZ, [RZ] ;  /* 0x00000000fffff984 */ /* 0x000fe20000000800 */
[----:B------:R-:W-:Y:S01]  /*35a0*/  @!PT LDS RZ, [RZ] ;  /* 0x00000000fffff984 */ /* 0x000fe20000000800 */
[----:B------:R2:W-:Y:S06]  /*35b0*/  MEMBAR.ALL.CTA ;  /* 0x0000000000007992 */ /* 0x0005ec0000008000 */
[----:B--2---:R-:W2:Y:S01]  /*35c0*/  FENCE.VIEW.ASYNC.S ;  /* 0x00000000000073c6 */ /* 0x004ea20000000000 */
[----:B------:R-:W-:Y:S01]  /*35d0*/  SEL R7, R7, RZ, P1 ;  /* 0x000000ff07077207 */ /* 0x000fe20000800000 */
[----:B--2---:R2:W-:Y:S01]  /*35e0*/  SYNCS.ARRIVE.TRANS64.RED.A1T0 RZ, [R0+URZ], RZ ;  /* 0x000000ff00ff79a7 */ /* 0x0045e200081004ff */
[----:B-1----:R-:W-:-:S02]  /*35f0*/  LOP3.LUT P3, RZ, R10, 0x1, RZ, 0xc0, !PT ;  /* 0x000000010aff7812 */ /* 0x002fc4000786c0ff */
[----:B------:R-:W-:Y:S02]  /*3600*/  SEL R9, RZ, 0x1, P0 ;  /* 0x00000001ff097807 */ /* 0x000fe40000000000 */
[----:B------:R-:W-:Y:S02]  /*3610*/  SEL R11, RZ, 0x1, P1 ;  /* 0x00000001ff0b7807 */ /* 0x000fe40000800000 */
[----:B------:R-:W-:Y:S02]  /*3620*/  LOP3.LUT R4, R4, R9, RZ, 0x3c, !PT ;  /* 0x0000000904047212 */ /* 0x000fe400078e3cff */
[----:B------:R-:W-:-:S05]  /*3630*/  LOP3.LUT R6, R6, R11, RZ, 0x3c, !PT ;  /* 0x0000000b06067212 */ /* 0x000fca00078e3cff */
[----:B--2---:R-:W-:Y:S05]  /*3640*/  @P3 BRA `(.L_x_55) ;  /* 0xfffffffc002c3947 */ /* 0x004fea000383ffff */
[----:B------:R-:W-:Y:S01]  /*3650*/  ULEA UR4, UR5, UR6, 0x3 ;  /* 0x0000000605047291 */ /* 0x000fe2000f8e18ff */
[----:B------:R-:W-:-:S08]  /*3660*/  SHF.L.U32 R3, R12, 0x1f, RZ ;  /* 0x0000001f0c037819 */ /* 0x000fd000000006ff */
[----:B------:R-:W1:Y:S02]  /*3670*/  SYNCS.PHASECHK.TRANS64 P0, [UR4+0x90], R3 ;  /* 0x00009003ff0075a7 */ /* 0x000e640008001004 */
[----:B-1----:R-:W-:Y:S05]  /*3680*/  @P0 BRA `(.L_x_56) ;  /* 0x0000000000080947 */ /* 0x002fea0003800000 */
[----:B------:R-:W1:Y:S02]  /*3690*/  SYNCS.PHASECHK.TRANS64.TRYWAIT P0, [UR4+0x90], R3 ;  /* 0x00009003ff0075a7 */ /* 0x000e640008001104 */
[----:B-1----:R-:W-:Y:S05]  /*36a0*/  @!P0 BRA `(.L_x_57) ;  /* 0x0000006000bc8947 */ /* 0x002fea0003800000 */
.L_x_56:
[----:B------:R-:W-:-:S04]  /*36b0*/  UIADD3 UR7, UPT, UPT, UR5, 0x1, URZ ;  /* 0x0000000105077890 */ /* 0x000fc8000fffe0ff */
[----:B------:R-:W-:-:S04]  /*36c0*/  UISETP.NE.AND UP0, UPT, UR7, 0x2, UPT ;  /* 0x000000020700788c */ /* 0x000fc8000bf05270 */
[----:B------:R-:W-:Y:S02]  /*36d0*/  USEL UR8, URZ, 0x1, UP0 ;  /* 0x00000001ff087887 */ /* 0x000fe40008000000 */
[----:B------:R-:W-:-:S04]  /*36e0*/  USEL UR7, UR7, URZ, UP0 ;  /* 0x000000ff07077287 */ /* 0x000fc80008000000 */
[----:B------:R-:W-:Y:S01]  /*36f0*/  ULEA UR7, UR7, UR6, 0x3 ;  /* 0x0000000607077291 */ /* 0x000fe2000f8e18ff */
[----:B-1----:R-:W-:-:S04]  /*3700*/  LOP3.LUT R3, R12, UR8, RZ, 0x3c, !PT ;  /* 0x000000080c037c12 */ /* 0x002fc8000f8e3cff */
[----:B------:R-:W-:-:S04]  /*3710*/  SHF.L.U32 R0, R3, 0x1f, RZ ;  /* 0x0000001f03007819 */ /* 0x000fc800000006ff */
[----:B------:R-:W1:Y:S02]  /*3720*/  SYNCS.PHASECHK.TRANS64 P0, [UR7+0x90], R0 ;  /* 0x00009000ff0075a7 */ /* 0x000e640008001007 */
[----:B-1----:R-:W-:Y:S05]  /*3730*/  @P0 EXIT ;  /* 0x000000000000094d */ /* 0x002fea0003800000 */
[----:B------:R-:W-:Y:S02]  /*3740*/  SHF.L.U32 R3, R3, 0x1f, RZ ;  /* 0x0000001f03037819 */ /* 0x000fe400000006ff */
[----:B------:R-:W-:-:S07]  /*3750*/  MOV R0, UR7 ;  /* 0x0000000700007c02 */ /* 0x000fce0008000f00 */
.L_x_58:
[----:B-1----:R1:W2:Y:S02]  /*3760*/  SYNCS.PHASECHK.TRANS64.TRYWAIT P0, [R0+URZ+0x90], R3 ;  /* 0x00009003000075a7 */ /* 0x0022a400080011ff */
[----:B--2---:R-:W-:Y:S05]  /*3770*/  @!P0 NANOSLEEP.SYNCS 0x989680 ;  /* 0x009896800000895d */ /* 0x004fea0003900000 */
[----:B------:R-:W2:Y:S02]  /*3780*/  @!P0 SYNCS.PHASECHK.TRANS64 P0, [R0+URZ+0x90], R3 ;  /* 0x00009003000085a7 */ /* 0x000ea400080010ff */
[----:B--2---:R-:W-:Y:S05]  /*3790*/  @P0 EXIT ;  /* 0x000000000000094d */ /* 0x004fea0003800000 */
[----:B------:R-:W-:Y:S05]  /*37a0*/  BRA `(.L_x_58) ;  /* 0xfffffffc00ec7947 */ /* 0x000fea000383ffff */
.L_x_51:
[----:B------:R-:W-:Y:S05]  /*37b0*/  BRA.U UP4, `(.L_x_59) ;  /* 0x0000001d04ec7547 */ /* 0x000fea000b800000 */
[----:B------:R-:W-:Y:S01]  /*37c0*/  R2UR UR4, R88 ;  /* 0x00000000580472ca */ /* 0x000fe200000e0000 */
[----:B------:R-:W-:Y:S01]  /*37d0*/  UMOV UR5, 0x40 ;  /* 0x0000004000057882 */ /* 0x000fe20000000000 */
[----:B------:R-:W-:Y:S01]  /*37e0*/  NOP ;  /* 0x0000000000007918 */ /* 0x000fe20000000000 */
[----:B------:R-:W-:-:S10]  /*37f0*/  UMOV UR6, 0x400 ;  /* 0x0000040000067882 */ /* 0x000fd40000000000 */
[----:B------:R-:W-:Y:S02]  /*3800*/  ULEA UR5, UR4, UR5, 0x18 ;  /* 0x0000000504057291 */ /* 0x000fe4000f8ec0ff */
[----:B------:R-:W-:-:S07]  /*3810*/  ULEA UR6, UR4, UR6, 0x18 ;  /* 0x0000000604067291 */ /* 0x000fce000f8ec0ff */
[----:B------:R-:W1:Y:S02]  /*3820*/  LDS.U8 R5, [UR5+0x1c] ;  /* 0x00001c05ff057984 */ /* 0x000e640008000000 */
[----:B-1----:R-:W-:-:S13]  /*3830*/  ISETP.NE.AND P0, PT, R5, RZ, PT ;  /* 0x000000ff0500720c */ /* 0x002fda0003f05270 */
[----:B------:R-:W-:Y:S05]  /*3840*/  @P0 BRA `(.L_x_60) ;  /* 0x0000000400180947 */ /* 0x000fea0003800000 */
[----:B------:R-:W-:Y:S01]  /*3850*/  R2UR UR4, R2 ;  /* 0x00000000020472ca */ /* 0x000fe200000e0000 */
[----:B------:R-:W-:-:S12]  /*3860*/  UIADD3 UR7, UPT, UPT, UR5, 0x8, URZ ;  /* 0x0000000805077890 */ /* 0x000fd8000fffe0ff */
[----:B------:R-:W-:-:S09]  /*3870*/  UISETP.NE.U32.AND UP1, UPT, UR4, 0x1, UPT ;  /* 0x000000010400788c */ /* 0x000fd2000bf25070 */
[----:B------:R-:W-:Y:S05]  /*3880*/  BRA.U !UP1, `(.L_x_61) ;  /* 0x0000000109a47547 */ /* 0x000fea000b800000 */
[----:B------:R-:W-:Y:S01]  /*3890*/  ELECT P0, URZ, PT ;  /* 0x0000000000ff782f */ /* 0x000fe20003800000 */
[----:B------:R-:W-:-:S12]  /*38a0*/  BSSY B0, `(.L_x_61) ;  /* 0x0000027000007945 */ /* 0x000fd80003800000 */
[----:B------:R-:W-:Y:S05]  /*38b0*/  @!P0 BRA `(.L_x_62) ;  /* 0x0000000000948947 */ /* 0x000fea0003800000 */
[----:B------:R-:W-:-:S05]  /*38c0*/  UMOV UR4, 0x10 ;  /* 0x0000001000047882 */ /* 0x000fca0000000000 */
[----:B------:R-:W-:Y:S04]  /*38d0*/  DEPBAR.LE SB1, 0x36 ;  /* 0x00009d800000791a */ /* 0x000fe80000000000 */
[----:B------:R-:W1:Y:S02]  /*38e0*/  UTCATOMSWS.2CTA.FIND_AND_SET.ALIGN UP0, UR4, UR4 ;  /* 0x00000004000475e3 */ /* 0x000e640008200800 */
[----:B-1----:R-:W-:Y:S01]  /*38f0*/  MOV R12, UR4 ;  /* 0x00000004000c7c02 */ /* 0x002fe20008000f00 */
[----:B------:R-:W-:Y:S06]  /*3900*/  BRA.U UP0, `(.L_x_63) ;  /* 0x0000000100187547 */ /* 0x000fec000b800000 */
.L_x_64:
[----:B------:R-:W-:Y:S05]  /*3910*/  NANOSLEEP 0x64 ;  /* 0x000000640000795d */ /* 0x000fea0003800000 */
[----:B------:R-:W-:-:S05]  /*3920*/  UMOV UR4, 0x10 ;  /* 0x0000001000047882 */ /* 0x000fca0000000000 */
[----:B------:R-:W-:Y:S04]  /*3930*/  DEPBAR.LE SB1, 0x36 ;  /* 0x00009d800000791a */ /* 0x000fe80000000000 */
[----:B------:R-:W1:Y:S02]  /*3940*/  UTCATOMSWS.2CTA.FIND_AND_SET.ALIGN UP0, UR4, UR4 ;  /* 0x00000004000475e3 */ /* 0x000e640008200800 */
[----:B-1----:R-:W-:Y:S01]  /*3950*/  MOV R12, UR4 ;  /* 0x00000004000c7c02 */ /* 0x002fe20008000f00 */
[----:B------:R-:W-:Y:S05]  /*3960*/  BRA.U !UP0, `(.L_x_64) ;  /* 0xfffffffd08e87547 */ /* 0x000fea000b83ffff */
.L_x_63:
[----:B------:R-:W1:Y:S01]  /*3970*/  LDS R8, [UR5+0x10] ;  /* 0x00001005ff087984 */ /* 0x000e620008000800 */
[----:B------:R-:W-:Y:S01]  /*3980*/  R2UR UR4, R0 ;  /* 0x00000000000472ca */ /* 0x000fe200000e0000 */
[----:B------:R-:W-:-:S04]  /*3990*/  IMAD.U32 R5, RZ, RZ, UR6 ;  /* 0x00000006ff057e24 */ /* 0x000fc8000f8e00ff */
[----:B------:R-:W-:-:S08]  /*39a0*/  VIADD R5, R5, 0x110 ;  /* 0x0000011005057836 */ /* 0x000fd00000000000 */
[----:B------:R-:W-:Y:S02]  /*39b0*/  MOV R6, UR4 ;  /* 0x0000000400067c02 */ /* 0x000fe40008000f00 */
[----:B-1----:R-:W-:-:S04]  /*39c0*/  SHF.L.U32 R8, R8, 0x1f, RZ ;  /* 0x0000001f08087819 */ /* 0x002fc800000006ff */
[----:B------:R-:W1:Y:S02]  /*39d0*/  SYNCS.PHASECHK.TRANS64.TRYWAIT P0, [UR5+0x8], R8 ;  /* 0x00000808ff0075a7 */ /* 0x000e640008001105 */
[----:B-1----:R-:W-:Y:S05]  /*39e0*/  @P0 BRA `(.L_x_65) ;  /* 0x0000000000080947 */ /* 0x002fea0003800000 */
[----:B------:R-:W1:Y:S02]  /*39f0*/  SYNCS.PHASECHK.TRANS64.TRYWAIT P0, [UR5+0x8], R8 ;  /* 0x00000808ff0075a7 */ /* 0x000e640008001105 */
[----:B-1----:R-:W-:Y:S05]  /*3a00*/  @!P0 BRA `(.L_x_66) ;  /* 0x0000005c00fc8947 */ /* 0x002fea0003800000 */
.L_x_65:
[----:B------:R-:W-:Y:S01]  /*3a10*/  R2UR UR4, R0 ;  /* 0x00000000000472ca */ /* 0x000fe200000e0000 */
[----:B------:R-:W-:Y:S01]  /*3a20*/  IMAD.MOV.U32 R9, RZ, RZ, 0xffff ;  /* 0x0000ffffff097424 */ /* 0x000fe200078e00ff */
[----:B------:R-:W-:Y:S01]  /*3a30*/  PRMT R6, R6, 0x654, R5 ;  /* 0x0000065406067816 */ /* 0x000fe20000000005 */
[----:B------:R-:W-:Y:S02]  /*3a40*/  HFMA2 R5, -RZ, RZ, 0, 5.9604644775390625e-08 ;  /* 0x00000001ff057431 */ /* 0x000fe400000001ff */
[----:B-1----:R-:W-:Y:S02]  /*3a50*/  IMAD.MOV.U32 R8, RZ, RZ, 0x4 ;  /* 0x00000004ff087424 */ /* 0x002fe400078e00ff */
[----:B------:R-:W-:Y:S01]  /*3a60*/  IMAD.SHL.U32 R11, R12, 0x20, RZ ;  /* 0x000000200c0b7824 */ /* 0x000fe200078e00ff */
[----:B------:R-:W-:-:S05]  /*3a70*/  SHF.L.U32 R10, R9, R12, RZ ;  /* 0x0000000c090a7219 */ /* 0x000fca00000006ff */
[----:B------:R-:W-:Y:S01]  /*3a80*/  UPRMT UR4, UR4, 0x654, UR7 ;  /* 0x0000065404047896 */ /* 0x000fe20008000007 */
[----:B------:R-:W-:-:S05]  /*3a90*/  SHF.L.U32 R9, R5, R12, RZ ;  /* 0x0000000c05097219 */ /* 0x000fca00000006ff */
[----:B------:R-:W-:-:S03]  /*3aa0*/  MOV R7, UR4 ;  /* 0x0000000400077c02 */ /* 0x000fc60008000f00 */
[----:B------:R1:W-:Y:S01]  /*3ab0*/  SYNCS.ARRIVE.TRANS64.RED RZ, [UR4], R8 ;  /* 0x00000008ffff79a7 */ /* 0x0003e20008000404 */
[----:B------:R1:W-:Y:S04]  /*3ac0*/  STS [UR6+0x110], R11 ;  /* 0x0001100bff007988 */ /* 0x0003e80008000806 */
[----:B------:R1:W-:Y:S04]  /*3ad0*/  STAS [R6.64], R12 ;  /* 0x0000000c06007dbd */ /* 0x0003e8000c0008ff */
[----:B------:R1:W-:Y:S04]  /*3ae0*/  ATOMS.OR RZ, [UR5+0x14], R10 ;  /* 0x0000140affff798c */ /* 0x0003e8000b000005 */
[----:B------:R1:W-:Y:S04]  /*3af0*/  ATOMS.OR RZ, [UR5+0x18], R9 ;  /* 0x00001809ffff798c */ /* 0x0003e8000b000005 */
[----:B------:R1:W-:Y:S02]  /*3b00*/  ATOMS.XOR RZ, [UR5+0x10], R5 ;  /* 0x00001005ffff798c */ /* 0x0003e4000b800005 */
.L_x_62:
[----:B------:R-:W-:Y:S05]  /*3b10*/  BSYNC B0 ;  /* 0x0000000000007941 */ /* 0x000fea0003800000 */
.L_x_61:
[----:B------:R-:W-:Y:S05]  /*3b20*/  BRA.U UP1, `(.L_x_67) ;  /* 0x0000000101707547 */ /* 0x000fea000b800000 */
[----:B------:R-:W-:-:S03]  /*3b30*/  UMOV UR4, 0xffffffff ;  /* 0xffffffff00047882 */ /* 0x000fc60000000000 */
[----:B------:R-:W-:Y:S05]  /*3b40*/  BRA.DIV UR4, `(.L_x_68) ;  /* 0x0000005e04c47947 */ /* 0x000fea000b800000 */
[----:B------:R-:W-:-:S13]  /*3b50*/  ELECT P0, URZ, PT ;  /* 0x0000000000ff782f */ /* 0x000fda0003800000 */
.L_x_154:
[----:B------:R-:W-:Y:S05]  /*3b60*/  @!P0 BRA `(.L_x_67) ;  /* 0x0000000000608947 */ /* 0x000fea0003800000 */
[----:B-1----:R-:W1:Y:S02]  /*3b70*/  LDS R6, [UR5+0x10] ;  /* 0x00001005ff067984 */ /* 0x002e640008000800 */
[----:B-1----:R-:W-:-:S04]  /*3b80*/  SHF.L.U32 R6, R6, 0x1f, RZ ;  /* 0x0000001f06067819 */ /* 0x002fc800000006ff */
[----:B------:R-:W1:Y:S02]  /*3b90*/  SYNCS.PHASECHK.TRANS64.TRYWAIT P0, [UR5+0x8], R6 ;  /* 0x00000806ff0075a7 */ /* 0x000e640008001105 */
[----:B-1----:R-:W-:Y:S05]  /*3ba0*/  @P0 BRA `(.L_x_69) ;  /* 0x0000000000080947 */ /* 0x002fea0003800000 */
[----:B------:R-:W1:Y:S02]  /*3bb0*/  SYNCS.PHASECHK.TRANS64.TRYWAIT P0, [UR5+0x8], R6 ;  /* 0x00000806ff0075a7 */ /* 0x000e640008001105 */
[----:B-1----:R-:W-:Y:S05]  /*3bc0*/  @!P0 BRA `(.L_x_70) ;  /* 0x0000005c00c88947 */ /* 0x002fea0003800000 */
.L_x_69:
[----:B------:R-:W2:Y:S01]  /*3bd0*/  LDS R8, [UR6+0x110] ;  /* 0x00011006ff087984 */ /* 0x000ea20008000800 */
[----:B------:R-:W-:Y:S01]  /*3be0*/  R2UR UR4, R0 ;  /* 0x00000000000472ca */ /* 0x000fe200000e0000 */
[----:B-1----:R-:W-:Y:S02]  /*3bf0*/  IMAD.MOV.U32 R6, RZ, RZ, 0xffff ;  /* 0x0000ffffff067424 */ /* 0x002fe400078e00ff */
[----:B------:R-:W-:-:S10]  /*3c00*/  IMAD.MOV.U32 R5, RZ, RZ, 0x1 ;  /* 0x00000001ff057424 */ /* 0x000fd400078e00ff */
[----:B------:R-:W-:Y:S01]  /*3c10*/  UPRMT UR4, UR4, 0x654, UR7 ;  /* 0x0000065404047896 */ /* 0x000fe20008000007 */
[----:B--2---:R-:W-:Y:S01]  /*3c20*/  IMAD.SHL.U32 R7, R8, 0x20, RZ ;  /* 0x0000002008077824 */ /* 0x004fe200078e00ff */
[-C--:B------:R-:W-:Y:S02]  /*3c30*/  SHF.L.U32 R6, R6, R8.reuse, RZ ;  /* 0x0000000806067219 */ /* 0x080fe400000006ff */
[----:B------:R-:W-:Y:S02]  /*3c40*/  SHF.L.U32 R8, R5, R8, RZ ;  /* 0x0000000805087219 */ /* 0x000fe400000006ff */
[----:B------:R2:W-:Y:S04]  /*3c50*/  STS [UR6+0x110], R7 ;  /* 0x00011007ff007988 */ /* 0x0005e80008000806 */
[----:B------:R2:W-:Y:S04]  /*3c60*/  ATOMS.OR RZ, [UR5+0x14], R6 ;  /* 0x00001406ffff798c */ /* 0x0005e8000b000005 */
[----:B------:R2:W-:Y:S01]  /*3c70*/  ATOMS.OR RZ, [UR5+0x18], R8 ;  /* 0x00001808ffff798c */ /* 0x0005e2000b000005 */
[----:B------:R-:W-:Y:S03]  /*3c80*/  SYNCS.ARRIVE.TRANS64.RED.A1T0 RZ, [UR4], RZ ;  /* 0x000000ffffff79a7 */ /* 0x000fe60008100404 */
[----:B------:R2:W-:Y:S01]  /*3c90*/  ATOMS.XOR RZ, [UR5+0x10], R5 ;  /* 0x00001005ffff798c */ /* 0x0005e2000b800005 */
[----:B------:R-:W-:Y:S05]  /*3ca0*/  BRA `(.L_x_67) ;  /* 0x0000000000107947 */ /* 0x000fea0003800000 */
.L_x_60:
[----:B------:R-:W-:Y:S02]  /*3cb0*/  MOV R5, 0xffffffff ;  /* 0xffffffff00057802 */ /* 0x000fe40000000f00 */
[----:B------:R-:W-:-:S03]  /*3cc0*/  MOV R6, 0x3cf0 ;  /* 0x00003cf000067802 */ /* 0x000fc60000000f00 */
[----:B------:R1:W-:Y:S04]  /*3cd0*/  STS [UR6+0x110], R5 ;  /* 0x00011005ff007988 */ /* 0x0003e80008000806 */
[----:B-1---5:R-:W-:Y:S05]  /*3ce0*/  CALL.REL.NOINC `($__internal_1_$__cuda_sm10x_tcgen05_guardrail_trap_phase_invalid_during_alloc) ;  /* 0x0000006000f47944 */ /* 0x022fea0003c00000 */
.L_x_67:
[----:B------:R-:W-:Y:S05]  /*3cf0*/  WARPSYNC.ALL ;  /* 0x0000000000007948 */ /* 0x000fea0003800000 */
[----:B------:R-:W3:Y:S01]  /*3d00*/  S2UR UR29, SR_CgaCtaId ;  /* 0x00000000001d79c3 */ /* 0x000ee20000008800 */
[----:B------:R-:W-:Y:S01]  /*3d10*/  UMOV UR4, 0x400 ;  /* 0x0000040000047882 */ /* 0x000fe20000000000 */
[----:B------:R-:W-:-:S06]  /*3d20*/  NOP ;  /* 0x0000000000007918 */ /* 0x000fcc0000000000 */
[----:B------:R-:W-:Y:S06]  /*3d30*/  BAR.ARV 0x6, 0xa0 ;  /* 0x0182800000007b1d */ /* 0x000fec0000002000 */
[----:B------:R-:W4:Y:S01]  /*3d40*/  LDCU UR11, c[0x0][0x38c] ;  /* 0x00007180ff0b77ac */ /* 0x000f220008000800 */
[----:B------:R-:W-:Y:S01]  /*3d50*/  LOP3.LUT R4, R4, 0xffff, RZ, 0xc0, !PT ;  /* 0x0000ffff04047812 */ /* 0x000fe200078ec0ff */
[----:B-1----:R-:W-:Y:S01]  /*3d60*/  HFMA2 R12, -RZ, RZ, 0, 5.9604644775390625e-08 ;  /* 0x00000001ff0c7431 */ /* 0x002fe200000001ff */
[----:B------:R-:W-:Y:S02]  /*3d70*/  LOP3.LUT R3, R3, 0xffff, RZ, 0xc0, !PT ;  /* 0x0000ffff03037812 */ /* 0x000fe400078ec0ff */
[----:B------:R-:W-:-:S02]  /*3d80*/  CS2R R10, SRZ ;  /* 0x00000000000a7805 */ /* 0x000fc4000001ff00 */
[----:B------:R-:W-:Y:S01]  /*3d90*/  R2UR UR12, R2 ;  /* 0x00000000020c72ca */ /* 0x000fe200000e0000 */
[----:B------:R-:W-:Y:S01]  /*3da0*/  IMAD.MOV.U32 R9, RZ, RZ, RZ ;  /* 0x000000ffff097224 */ /* 0x000fe200078e00ff */
[----:B------:R-:W-:Y:S01]  /*3db0*/  R2UR UR64, R4 ;  /* 0x00000000044072ca */ /* 0x000fe200000e0000 */
[----:B------:R-:W1:Y:S01]  /*3dc0*/  LDCU UR74, c[0x0][0x370] ;  /* 0x00006e00ff4a77ac */ /* 0x000e620008000800 */
[----:B------:R-:W-:Y:S01]  /*3dd0*/  R2UR UR76, R3 ;  /* 0x00000000034c72ca */ /* 0x000fe200000e0000 */
[----:B---3--:R-:W-:Y:S01]  /*3de0*/  ULEA UR29, UR29, UR4, 0x18 ;  /* 0x000000041d1d7291 */ /* 0x008fe2000f8ec0ff */
[----:B------:R-:W-:Y:S01]  /*3df0*/  UMOV UR72, URZ ;  /* 0x000000ff00487c82 */ /* 0x000fe20008000000 */
[----:B------:R-:W-:Y:S02]  /*3e00*/  UISETP.GE.AND UP5, UPT, UR39, 0x1, UPT ;  /* 0x000000012700788c */ /* 0x000fe4000bfa6270 */
[----:B------:R-:W-:Y:S02]  /*3e10*/  UIADD3 UR6, UPT, UPT, UR29, 0x6400, URZ ;  /* 0x000064001d067890 */ /* 0x000fe4000fffe0ff */
[----:B----4-:R-:W-:-:S03]  /*3e20*/  UIADD3 UR11, UPT, UPT, UR11, 0xff, URZ ;  /* 0x000000ff0b0b7890 */ /* 0x010fc6000fffe0ff */
[----:B--2---:R-:W2:Y:S01]  /*3e30*/  LDS R5, [UR29+0x110] ;  /* 0x0001101dff057984 */ /* 0x004ea20008000800 */
[----:B------:R-:W-:Y:S02]  /*3e40*/  UIADD3 UR4, UPT, UPT, UR29, 0x2e400, URZ ;  /* 0x0002e4001d047890 */ /* 0x000fe4000fffe0ff */
[----:B------:R-:W-:Y:S02]  /*3e50*/  USHF.R.S32.HI UR9, URZ, 0x1f, UR11 ;  /* 0x0000001fff097899 */ /* 0x000fe4000801140b */
[----:B------:R-:W-:Y:S02]  /*3e60*/  USHF.R.U32.HI UR10, URZ, 0x4, UR6 ;  /* 0x00000004ff0a7899 */ /* 0x000fe40008011606 */
[----:B------:R-:W-:Y:S02]  /*3e70*/  UIADD3 UR5, UPT, UPT, UR29, 0x26400, URZ ;  /* 0x000264001d057890 */ /* 0x000fe4000fffe0ff */
[----:B------:R-:W-:Y:S02]  /*3e80*/  USHF.R.U32.HI UR6, URZ, 0x4, UR4 ;  /* 0x00000004ff067899 */ /* 0x000fe40008011604 */
[----:B------:R-:W-:-:S02]  /*3e90*/  UIADD3 UR7, UPT, UPT, UR29, 0x2f400, URZ ;  /* 0x0002f4001d077890 */ /* 0x000fc4000fffe0ff */
[----:B------:R-:W-:Y:S02]  /*3ea0*/  ULEA.HI UR4, UR9, UR11, URZ, 0x8 ;  /* 0x0000000b09047291 */ /* 0x000fe4000f8f40ff */
[----:B------:R-:W-:Y:S02]  /*3eb0*/  USHF.R.U32.HI UR8, URZ, 0x4, UR5 ;  /* 0x00000004ff087899 */ /* 0x000fe40008011605 */
[----:B------:R-:W-:Y:S02]  /*3ec0*/  USHF.R.U32.HI UR5, URZ, 0x4, UR7 ;  /* 0x00000004ff057899 */ /* 0x000fe40008011607 */
[----:B------:R-:W-:Y:S02]  /*3ed0*/  USHF.R.S32.HI UR75, URZ, 0x8, UR4 ;  /* 0x00000008ff4b7899 */ /* 0x000fe40008011404 */
[----:B------:R-:W-:Y:S02]  /*3ee0*/  ULOP3.LUT UR6, UR6, 0x3fff, URZ, 0xc0, !UPT ;  /* 0x00003fff06067892 */ /* 0x000fe4000f8ec0ff */
[----:B------:R-:W-:-:S02]  /*3ef0*/  ULOP3.LUT UR5, UR5, 0x3fff, URZ, 0xc0, !UPT ;  /* 0x00003fff05057892 */ /* 0x000fc4000f8ec0ff */
[----:B------:R-:W-:Y:S02]  /*3f00*/  UISETP.LT.AND UP0, UPT, UR75, 0x1, UPT ;  /* 0x000000014b00788c */ /* 0x000fe4000bf01270 */
[----:B------:R-:W-:Y:S02]  /*3f10*/  ULOP3.LUT UR67, UR6, 0x10000, URZ, 0xfc, !UPT ;  /* 0x0001000006437892 */ /* 0x000fe4000f8efcff */
[----:B------:R-:W-:Y:S02]  /*3f20*/  ULOP3.LUT UR68, UR5, 0x10000, URZ, 0xfc, !UPT ;  /* 0x0001000005447892 */ /* 0x000fe4000f8efcff */
[----:B------:R-:W-:Y:S02]  /*3f30*/  USEL UR13, UR75, 0x1, !UP0 ;  /* 0x000000014b0d7887 */ /* 0x000fe4000c000000 */
[----:B------:R-:W-:Y:S02]  /*3f40*/  ULOP3.LUT UR10, UR10, 0x3fff, URZ, 0xc0, !UPT ;  /* 0x00003fff0a0a7892 */ /* 0x000fe4000f8ec0ff */
[----:B------:R-:W-:-:S02]  /*3f50*/  ULOP3.LUT UR8, UR8, 0x3fff, URZ, 0xc0, !UPT ;  /* 0x00003fff08087892 */ /* 0x000fc4000f8ec0ff */
[----:B------:R-:W-:Y:S01]  /*3f60*/  IMAD.U32 R20, RZ, RZ, UR13 ;  /* 0x0000000dff147e24 */ /* 0x000fe2000f8e00ff */
[----:B------:R-:W-:Y:S01]  /*3f70*/  ULOP3.LUT UR65, UR10, 0x10000, URZ, 0xfc, !UPT ;  /* 0x000100000a417892 */ /* 0x000fe2000f8efcff */
[----:B--2---:R-:W-:Y:S01]  /*3f80*/  R2UR UR25, R5 ;  /* 0x00000000051972ca */ /* 0x004fe200000e0000 */
[----:B------:R-:W-:Y:S02]  /*3f90*/  ULOP3.LUT UR66, UR8, 0x10000, URZ, 0xfc, !UPT ;  /* 0x0001000008427892 */ /* 0x000fe4000f8efcff */
[----:B------:R-:W-:Y:S01]  /*3fa0*/  UISETP.NE.AND UP4, UPT, UR39, 0x1, UPT ;  /* 0x000000012700788c */ /* 0x000fe2000bf85270 */
[----:B------:R-:W2:Y:S01]  /*3fb0*/  LDCU UR73, c[0x0][0x374] ;  /* 0x00006e80ff4977ac */ /* 0x000ea20008000800 */
[----:B------:R-:W-:Y:S01]  /*3fc0*/  UISETP.NE.AND UP3, UPT, UR12, URZ, UPT ;  /* 0x000000ff0c00728c */ /* 0x000fe2000bf65270 */
[----:B------:R-:W-:Y:S01]  /*3fd0*/  UMOV UR27, URZ ;  /* 0x000000ff001b7c82 */ /* 0x000fe20008000000 */
[----:B------:R-:W-:-:S06]  /*3fe0*/  UMOV UR26, URZ ;  /* 0x000000ff001a7c82 */ /* 0x000fcc0008000000 */
[----:B------:R-:W-:Y:S02]  /*3ff0*/  UIADD3 UR4, UPT, UPT, UR25, 0x88, URZ ;  /* 0x0000008819047890 */ /* 0x000fe4000fffe0ff */
[----:B------:R-:W-:Y:S02]  /*4000*/  UIADD3 UR48, UPT, UPT, UR25, 0x80, URZ ;  /* 0x0000008019307890 */ /* 0x000fe4000fffe0ff */
[----:B------:R-:W-:Y:S02]  /*4010*/  UIADD3 UR60, UPT, UPT, UR25, 0x40000080, URZ ;  /* 0x40000080193c7890 */ /* 0x000fe4000fffe0ff */
[----:B------:R-:W-:Y:S01]  /*4020*/  UIADD3 UR58, UPT, UPT, UR25, -0x7fffff80, URZ ;  /* 0x80000080193a7890 */ /* 0x000fe2000fffe0ff */
[----:B------:R-:W-:Y:S01]  /*4030*/  IMAD.U32 R21, RZ, RZ, UR4 ;  /* 0x00000004ff157e24 */ /* 0x000fe2000f8e00ff */
[----:B------:R-:W-:Y:S02]  /*4040*/  UIADD3 UR56, UPT, UPT, UR25, -0x3fffff80, URZ ;  /* 0xc000008019387890 */ /* 0x000fe4000fffe0ff */
[----:B------:R-:W-:-:S02]  /*4050*/  UIADD3 UR62, UPT, UPT, UR25, 0x84, URZ ;  /* 0x00000084193e7890 */ /* 0x000fc4000fffe0ff */
[----:B------:R-:W-:Y:S02]  /*4060*/  USHF.R.U32.HI UR7, URZ, 0x11, UR48 ;  /* 0x00000011ff077899 */ /* 0x000fe40008011630 */
[----:B------:R-:W-:Y:S02]  /*4070*/  USHF.R.U32.HI UR6, URZ, 0x11, UR60 ;  /* 0x00000011ff067899 */ /* 0x000fe4000801163c */
[----:B------:R-:W-:Y:S02]  /*4080*/  USHF.R.U32.HI UR5, URZ, 0x11, UR58 ;  /* 0x00000011ff057899 */ /* 0x000fe4000801163a */
[----:B------:R-:W-:Y:S02]  /*4090*/  USHF.R.U32.HI UR4, URZ, 0x11, UR56 ;  /* 0x00000011ff047899 */ /* 0x000fe40008011638 */
[----:B------:R-:W-:Y:S02]  /*40a0*/  USHF.R.U32.HI UR11, URZ, 0x11, UR62 ;  /* 0x00000011ff0b7899 */ /* 0x000fe4000801163e */
[----:B------:R-:W-:-:S02]  /*40b0*/  ULOP3.LUT UR7, UR7, 0x6000, URZ, 0xc0, !UPT ;  /* 0x0000600007077892 */ /* 0x000fc4000f8ec0ff */
[----:B------:R-:W-:Y:S02]  /*40c0*/  ULOP3.LUT UR6, UR6, 0x6000, URZ, 0xc0, !UPT ;  /* 0x0000600006067892 */ /* 0x000fe4000f8ec0ff */
[----:B------:R-:W-:Y:S02]  /*40d0*/  ULOP3.LUT UR5, UR5, 0x6000, URZ, 0xc0, !UPT ;  /* 0x0000600005057892 */ /* 0x000fe4000f8ec0ff */
[----:B------:R-:W-:Y:S02]  /*40e0*/  UIADD3 UR54, UPT, UPT, UR25, 0x40000084, URZ ;  /* 0x4000008419367890 */ /* 0x000fe4000fffe0ff */
[----:B------:R-:W-:Y:S02]  /*40f0*/  UIADD3 UR52, UPT, UPT, UR25, -0x7fffff7c, URZ ;  /* 0x8000008419347890 */ /* 0x000fe4000fffe0ff */
[----:B------:R-:W-:Y:S02]  /*4100*/  ULOP3.LUT UR4, UR4, 0x6000, URZ, 0xc0, !UPT ;  /* 0x0000600004047892 */ /* 0x000fe4000f8ec0ff */
[----:B------:R-:W-:-:S02]  /*4110*/  ULOP3.LUT UR11, UR11, 0x6000, URZ, 0xc0, !UPT ;  /* 0x000060000b0b7892 */ /* 0x000fc4000f8ec0ff */
[----:B------:R-:W-:Y:S02]  /*4120*/  ULOP3.LUT UR13, UR7, 0x1090, URZ, 0xfc, !UPT ;  /* 0x00001090070d7892 */ /* 0x000fe4000f8efcff */
[----:B------:R-:W-:Y:S02]  /*4130*/  ULOP3.LUT UR7, UR6, 0x1090, URZ, 0xfc, !UPT ;  /* 0x0000109006077892 */ /* 0x000fe4000f8efcff */
[----:B------:R-:W-:Y:S02]  /*4140*/  ULOP3.LUT UR6, UR5, 0x1090, URZ, 0xfc, !UPT ;  /* 0x0000109005067892 */ /* 0x000fe4000f8efcff */
[----:B------:R-:W-:Y:S01]  /*4150*/  USHF.R.U32.HI UR10, URZ, 0x11, UR54 ;  /* 0x00000011ff0a7899 */ /* 0x000fe20008011636 */
[----:B------:R-:W-:Y:S01]  /*4160*/  IMAD.U32 R19, RZ, RZ, UR13 ;  /* 0x0000000dff137e24 */ /* 0x000fe2000f8e00ff */
[----:B------:R-:W-:Y:S01]  /*4170*/  USHF.R.U32.HI UR9, URZ, 0x11, UR52 ;  /* 0x00000011ff097899 */ /* 0x000fe20008011634 */
[----:B------:R-:W-:Y:S01]  /*4180*/  MOV R18, UR7 ;  /* 0x0000000700127c02 */ /* 0x000fe20008000f00 */
[----:B------:R-:W-:Y:S01]  /*4190*/  ULOP3.LUT UR5, UR4, 0x1090, URZ, 0xfc, !UPT ;  /* 0x0000109004057892 */ /* 0x000fe2000f8efcff */
[----:B------:R-:W-:Y:S01]  /*41a0*/  IMAD.U32 R17, RZ, RZ, UR6 ;  /* 0x00000006ff117e24 */ /* 0x000fe2000f8e00ff */
[----:B------:R-:W-:-:S02]  /*41b0*/  ULOP3.LUT UR4, UR11, 0x1090, URZ, 0xfc, !UPT ;  /* 0x000010900b047892 */ /* 0x000fc4000f8efcff */
[----:B------:R-:W-:Y:S02]  /*41c0*/  ULOP3.LUT UR10, UR10, 0x6000, URZ, 0xc0, !UPT ;  /* 0x000060000a0a7892 */ /* 0x000fe4000f8ec0ff */
[----:B------:R-:W-:Y:S01]  /*41d0*/  ULOP3.LUT UR9, UR9, 0x6000, URZ, 0xc0, !UPT ;  /* 0x0000600009097892 */ /* 0x000fe2000f8ec0ff */
[----:B------:R-:W-:Y:S01]  /*41e0*/  IMAD.U32 R16, RZ, RZ, UR5 ;  /* 0x00000005ff107e24 */ /* 0x000fe2000f8e00ff */
[----:B------:R-:W-:Y:S01]  /*41f0*/  UIADD3 UR50, UPT, UPT, UR25, -0x3fffff7c, URZ ;  /* 0xc000008419327890 */ /* 0x000fe2000fffe0ff */
[----:B------:R-:W-:Y:S01]  /*4200*/  MOV R15, UR4 ;  /* 0x00000004000f7c02 */ /* 0x000fe20008000f00 */
[----:B------:R-:W-:Y:S02]  /*4210*/  ULOP3.LUT UR5, UR10, 0x1090, URZ, 0xfc, !UPT ;  /* 0x000010900a057892 */ /* 0x000fe4000f8efcff */
[----:B------:R-:W-:Y:S02]  /*4220*/  ULOP3.LUT UR4, UR9, 0x1090, URZ, 0xfc, !UPT ;  /* 0x0000109009047892 */ /* 0x000fe4000f8efcff */
[----:B------:R-:W-:-:S02]  /*4230*/  USHF.R.U32.HI UR8, URZ, 0x11, UR50 ;  /* 0x00000011ff087899 */ /* 0x000fc40008011632 */
[----:B------:R-:W-:Y:S02]  /*4240*/  IMAD.U32 R14, RZ, RZ, UR5 ;  /* 0x00000005ff0e7e24 */ /* 0x000fe4000f8e00ff */
[----:B------:R-:W-:Y:S01]  /*4250*/  ULOP3.LUT UR8, UR8, 0x6000, URZ, 0xc0, !UPT ;  /* 0x0000600008087892 */ /* 0x000fe2000f8ec0ff */
[----:B------:R-:W-:-:S03]  /*4260*/  IMAD.U32 R13, RZ, RZ, UR4 ;  /* 0x00000004ff0d7e24 */ /* 0x000fc6000f8e00ff */
[----:B-12---:R-:W-:-:S12]  /*4270*/  ULOP3.LUT UR77, UR8, 0x1090, URZ, 0xfc, !UPT ;  /* 0x00001090084d7892 */ /* 0x006fd8000f8efcff */
.L_x_80:
[C---:B------:R-:W-:Y:S02]  /*4280*/  LEA R8, R11.reuse, UR29, 0x3 ;  /* 0x0000001d0b087c11 */ /* 0x040fe4000f8e18ff */
[----:B------:R-:W-:Y:S02]  /*4290*/  SHF.L.U32 R3, R10, 0x1f, RZ ;  /* 0x0000001f0a037819 */ /* 0x000fe400000006ff */
[----:B------:R-:W-:Y:S02]  /*42a0*/  LEA R5, R11, UR29, 0x4 ;  /* 0x0000001d0b057c11 */ /* 0x000fe4000f8e20ff */
[----:B------:R-:W1:Y:S02]  /*42b0*/  SYNCS.PHASECHK.TRANS64.TRYWAIT P0, [R8+URZ+0x80], R3 ;  /* 0x00008003080075a7 */ /* 0x000e6400080011ff */
[----:B-1-34-:R-:W-:Y:S05]  /*42c0*/  @!P0 BRA `(.L_x_71) ;  /* 0x0000005800208947 */ /* 0x01afea0003800000 */
.L_x_155:
[----:B------:R-:W2:Y:S01]  /*42d0*/  LDS.128 R4, [R5+0xf0] ;  /* 0x0000f00005047984 */ /* 0x000ea20000000c00 */
[----:B------:R-:W-:Y:S01]  /*42e0*/  @!PT LDS RZ, [RZ] ;  /* 0x00000000fffff984 */ /* 0x000fe20000000800 */
[----:B------:R-:W-:Y:S01]  /*42f0*/  @!PT LDS RZ, [RZ] ;  /* 0x00000000fffff984 */ /* 0x000fe20000000800 */
[----:B------:R-:W-:Y:S01]  /*4300*/  @!PT LDS RZ, [RZ] ;  /* 0x00000000fffff984 */ /* 0x000fe20000000800 */
[----:B------:R-:W-:Y:S01]  /*4310*/  @!PT LDS RZ, [RZ] ;  /* 0x00000000fffff984 */ /* 0x000fe20000000800 */
[----:B------:R3:W-:Y:S06]  /*4320*/  MEMBAR.ALL.CTA ;  /* 0x0000000000007992 */ /* 0x0007ec0000008000 */
[----:B---3--:R-:W3:Y:S01]  /*4330*/  FENCE.VIEW.ASYNC.S ;  /* 0x00000000000073c6 */ /* 0x008ee20000000000 */
[----:B--2---:R-:W-:-:S13]  /*4340*/  LOP3.LUT P0, RZ, R6, 0x1, RZ, 0xc0, !PT ;  /* 0x0000000106ff7812 */ /* 0x004fda000780c0ff */
[----:B---3--:R-:W-:Y:S01]  /*4350*/  VOTEU.ANY UP2, P0 ;  /* 0x0000000000ff7886 */ /* 0x008fe20000040100 */
[----:B------:R-:W-:-:S13]  /*4360*/  PLOP3.LUT P0, PT, PT, PT, UP2, 0x80, 0x8 ;  /* 0x000000000008781c */ /* 0x000fda0003f0f028 */
[----:B-1----:R-:W-:Y:S02]  /*4370*/  @P0 MOV R3, R4 ;  /* 0x0000000400030202 */ /* 0x002fe40000000f00 */
[----:B------:R-:W-:Y:S02]  /*4380*/  @P0 LOP3.LUT R4, R5, 0xffff, RZ, 0xc0, !PT ;  /* 0x0000ffff05040812 */ /* 0x000fe400078ec0ff */
[----:B------:R-:W-:Y:S01]  /*4390*/  @P0 R2UR UR5, R3 ;  /* 0x00000000030502ca */ /* 0x000fe200000e0000 */
[----:B------:R-:W-:Y:S01]  /*43a0*/  VIADD R3, R8, 0x90 ;  /* 0x0000009008037836 */ /* 0x000fe20000000000 */
[----:B------:R-:W-:-:S04]  /*43b0*/  @P0 R2UR UR4, R4 ;  /* 0x00000000040402ca */ /* 0x000fc800000e0000 */
[----:B------:R-:W-:-:S04]  /*43c0*/  PRMT R3, RZ, 0x654, R3 ;  /* 0x00000654ff037816 */ /* 0x000fc80000000003 */
[----:B------:R1:W-:Y:S03]  /*43d0*/  SYNCS.ARRIVE.TRANS64.RED.A1T0 RZ, [R3+URZ], RZ ;  /* 0x000000ff03ff79a7 */ /* 0x0003e600081004ff */
[----:B------:R-:W-:Y:S02]  /*43e0*/  @UP2 UMOV UR70, UR5 ;  /* 0x0000000500462c82 */ /* 0x000fe40008000000 */
[----:B------:R-:W-:Y:S01]  /*43f0*/  @UP2 UMOV UR69, UR4 ;  /* 0x0000000400452c82 */ /* 0x000fe20008000000 */
[----:B------:R-:W-:Y:S05]  /*4400*/  BRA.U !UP5, `(.L_x_72) ;  /* 0x000000010dd07547 */ /* 0x000fea000b800000 */
[----:B------:R-:W2:Y:S01]  /*4410*/  LDCU.128 UR12, c[0x0][0xf10] ;  /* 0x0001e200ff0c77ac */ /* 0x000ea20008000c00 */
[----:B------:R-:W3:Y:S01]  /*4420*/  LDCU UR21, c[0x0][0xf20] ;  /* 0x0001e400ff1577ac */ /* 0x000ee20008000800 */
[----:B------:R-:W4:Y:S01]  /*4430*/  LDCU UR20, c[0x0][0xf0c] ;  /* 0x0001e180ff1477ac */ /* 0x000f220008000800 */
[----:B------:R-:W1:Y:S01]  /*4440*/  LDCU.64 UR8, c[0x0][0xf28] ;  /* 0x0001e500ff0877ac */ /* 0x000e620008000a00 */
[----:B--2---:R-:W-:Y:S02]  /*4450*/  UIMAD.WIDE.U32 UR6, UR73, UR15, URZ ;  /* 0x0000000f490672a5 */ /* 0x004fe4000f8e00ff */
[----:B------:R-:W-:Y:S02]  /*4460*/  UIMAD.WIDE.U32 UR4, UR74, UR12, URZ ;  /* 0x0000000c4a0472a5 */ /* 0x000fe4000f8e00ff */
[----:B------:R-:W-:Y:S02]  /*4470*/  UISETP.NE.AND UP0, UPT, UR14, 0x1, UPT ;  /* 0x000000010e00788c */ /* 0x000fe4000bf05270 */
[----:B------:R-:W-:Y:S01]  /*4480*/  UIMAD.WIDE.U32 UR18, UR69, UR15, URZ ;  /* 0x0000000f451272a5 */ /* 0x000fe2000f8e00ff */
[----:B------:R-:W-:-:S02]  /*4490*/  UMOV UR6, UR7 ;  /* 0x0000000700067c82 */ /* 0x000fc40008000000 */
[----:B------:R-:W-:Y:S01]  /*44a0*/  UMOV UR4, UR5 ;  /* 0x0000000500047c82 */ /* 0x000fe20008000000 */
[----:B---3--:R-:W-:Y:S02]  /*44b0*/  USHF.R.U32.HI UR6, URZ, UR21, UR6 ;  /* 0x00000015ff067299 */ /* 0x008fe40008011606 */
[----:B----4-:R-:W-:Y:S02]  /*44c0*/  UISETP.NE.AND UP1, UPT, UR20, 0x1, UPT ;  /* 0x000000011400788c */ /* 0x010fe4000bf25270 */
[----:B------:R-:W-:Y:S02]  /*44d0*/  USHF.R.U32.HI UR4, URZ, UR13, UR4 ;  /* 0x0000000dff047299 */ /* 0x000fe40008011604 */
[----:B------:R-:W-:Y:S02]  /*44e0*/  USEL UR5, UR73, UR6, !UP0 ;  /* 0x0000000649057287 */ /* 0x000fe4000c000000 */
[----:B------:R-:W-:Y:S02]  /*44f0*/  USEL UR6, UR74, UR4, !UP1 ;  /* 0x000000044a067287 */ /* 0x000fe4000c800000 */
[----:B-1----:R-:W-:Y:S01]  /*4500*/  UIMAD.WIDE.U32 UR10, UR5, UR8, URZ ;  /* 0x00000008050a72a5 */ /* 0x002fe2000f8e00ff */
[----:B------:R-:W-:Y:S01]  /*4510*/  UMOV UR4, UR19 ;  /* 0x0000001300047c82 */ /* 0x000fe20008000000 */
[----:B------:R-:W-:-:S02]  /*4520*/  UIMAD.WIDE.U32 UR16, UR70, UR12, URZ ;  /* 0x0000000c461072a5 */ /* 0x000fc4000f8e00ff */
        /* <DEDUP_REMOVED lines=34> */
.L_x_72:
[----:B------:R-:W2:Y:S02]  /*4750*/  LDCU UR4, c[0x0][0xf30] ;  /* 0x0001e600ff0477ac */ /* 0x000ea40008000800 */
[----:B--2---:R-:W-:-:S09]  /*4760*/  UISETP.NE.AND UP0, UPT, UR4, 0x1, UPT ;  /* 0x000000010400788c */ /* 0x004fd2000bf05270 */
[----:B------:R-:W-:Y:S05]  /*4770*/  BRA.U UP0, `(.L_x_73) ;  /* 0x00000001003c7547 */ /* 0x000fea000b800000 */
[----:B------:R-:W2:Y:S01]  /*4780*/  LDCU.128 UR4, c[0x0][0xf10] ;  /* 0x0001e200ff0477ac */ /* 0x000ea20008000c00 */
[----:B------:R-:W3:Y:S01]  /*4790*/  LDCU UR12, c[0x0][0xf0c] ;  /* 0x0001e180ff0c77ac */ /* 0x000ee20008000800 */
[----:B------:R-:W4:Y:S01]  /*47a0*/  LDCU UR13, c[0x0][0xf20] ;  /* 0x0001e400ff0d77ac */ /* 0x000f220008000800 */
[----:B--2---:R-:W-:Y:S02]  /*47b0*/  UIMAD.WIDE.U32 UR10, UR70, UR4, URZ ;  /* 0x00000004460a72a5 */ /* 0x004fe4000f8e00ff */
[----:B------:R-:W-:Y:S02]  /*47c0*/  UIMAD.WIDE.U32 UR8, UR69, UR7, URZ ;  /* 0x00000007450872a5 */ /* 0x000fe4000f8e00ff */
[----:B---3--:R-:W-:Y:S02]  /*47d0*/  UISETP.NE.AND UP0, UPT, UR12, 0x1, UPT ;  /* 0x000000010c00788c */ /* 0x008fe4000bf05270 */
[----:B------:R-:W-:Y:S01]  /*47e0*/  UISETP.NE.AND UP1, UPT, UR6, 0x1, UPT ;  /* 0x000000010600788c */ /* 0x000fe2000bf25270 */
[----:B------:R-:W-:-:S02]  /*47f0*/  UMOV UR10, UR11 ;  /* 0x0000000b000a7c82 */ /* 0x000fc40008000000 */
[----:B------:R-:W-:Y:S01]  /*4800*/  UMOV UR4, UR9 ;  /* 0x0000000900047c82 */ /* 0x000fe20008000000 */
[----:B------:R-:W-:Y:S02]  /*4810*/  USHF.R.U32.HI UR5, URZ, UR5, UR10 ;  /* 0x00000005ff057299 */ /* 0x000fe4000801160a */
[----:B----4-:R-:W-:Y:S02]  /*4820*/  USHF.R.U32.HI UR4, URZ, UR13, UR4 ;  /* 0x0000000dff047299 */ /* 0x010fe40008011604 */
[----:B------:R-:W-:Y:S02]  /*4830*/  USEL UR5, UR70, UR5, !UP0 ;  /* 0x0000000546057287 */ /* 0x000fe4000c000000 */
[----:B------:R-:W-:-:S04]  /*4840*/  USEL UR4, UR69, UR4, !UP1 ;  /* 0x0000000445047287 */ /* 0x000fc8000c800000 */
[----:B------:R-:W-:-:S04]  /*4850*/  UIADD3 UR4, UPT, UPT, UR5, -UR4, URZ ;  /* 0x8000000405047290 */ /* 0x000fc8000fffe0ff */
[----:B------:R-:W-:-:S12]  /*4860*/  UIMAD UR69, UR4, UR6, UR69 ;  /* 0x00000006044572a4 */ /* 0x000fd8000f8e0245 */
.L_x_73:
[----:B------:R-:W-:Y:S01]  /*4870*/  IADD3 R11, PT, PT, R11, 0x1, RZ ;  /* 0x000000010b0b7810 */ /* 0x000fe20007ffe0ff */
[----:B------:R-:W-:Y:S06]  /*4880*/  BRA.U UP3, `(.L_x_74) ;  /* 0x0000000903447547 */ /* 0x000fec000b800000 */
[----:B------:R-:W2:Y:S01]  /*4890*/  LDCU UR4, c[0x0][0x38c] ;  /* 0x00007180ff0477ac */ /* 0x000ea20008000800 */
[----:B------:R-:W-:Y:S02]  /*48a0*/  PLOP3.LUT P1, PT, PT, PT, PT, 0x80, 0x8 ;  /* 0x000000000008781c */ /* 0x000fe40003f2f070 */
[----:B------:R-:W-:Y:S01]  /*48b0*/  SHF.L.U32 R4, R12, 0x1f, RZ ;  /* 0x0000001f0c047819 */ /* 0x000fe200000006ff */
[----:B------:R-:W-:Y:S01]  /*48c0*/  ULEA UR71, UR72, UR29, 0x3 ;  /* 0x0000001d48477291 */ /* 0x000fe2000f8e18ff */
[----:B------:R-:W-:Y:S01]  /*48d0*/  R2UR UR5, R21 ;  /* 0x00000000150572ca */ /* 0x000fe200000e0000 */
[----:B------:R-:W-:Y:S02]  /*48e0*/  ULEA UR24, UR72, UR25, 0x6 ;  /* 0x0000001948187291 */ /* 0x000fe4000f8e30ff */
[----:B--2---:R-:W-:-:S06]  /*48f0*/  UISETP.GE.AND UP0, UPT, UR4, 0x1, UPT ;  /* 0x000000010400788c */ /* 0x004fcc000bf06270 */
[----:B------:R-:W-:-:S05]  /*4900*/  PLOP3.LUT P0, PT, PT, PT, UP0, 0x80, 0x8 ;  /* 0x000000000008781c */ /* 0x000fca0003f0f008 */
[----:B------:R-:W-:-:S08]  /*4910*/  @UP0 ULEA UR4, UR27, UR29, 0x3 ;  /* 0x0000001d1b040291 */ /* 0x000fd0000f8e18ff */
[----:B-1----:R-:W-:-:S04]  /*4920*/  @P0 SHF.L.U32 R3, R9, 0x1f, RZ ;  /* 0x0000001f09030819 */ /* 0x002fc800000006ff */
[----:B------:R1:W2:Y:S01]  /*4930*/  @P0 SYNCS.PHASECHK.TRANS64.TRYWAIT P1, [UR4], R3 ;  /* 0x00000003ff0005a7 */ /* 0x0002a20008021104 */
[----:B------:R-:W-:-:S04]  /*4940*/  ULEA.HI UR4, UR28, UR28, URZ, 0x1 ;  /* 0x0000001c1c047291 */ /* 0x000fc8000f8f08ff */
[----:B------:R-:W-:-:S04]  /*4950*/  ULOP3.LUT UR4, UR4, 0x7ffffffe, URZ, 0xc0, !UPT ;  /* 0x7ffffffe04047892 */ /* 0x000fc8000f8ec0ff */
[----:B------:R-:W-:-:S04]  /*4960*/  UIADD3 UR4, UPT, UPT, -UR4, UR28, URZ ;  /* 0x0000001c04047290 */ /* 0x000fc8000fffe1ff */
[----:B------:R-:W-:Y:S01]  /*4970*/  ULEA UR49, UR4, UR5, 0x1 ;  /* 0x0000000504317291 */ /* 0x000fe2000f8e08ff */
[----:B------:R-:W3:Y:S02]  /*4980*/  SYNCS.PHASECHK.TRANS64.TRYWAIT P0, [UR71+0xb0], R4 ;  /* 0x0000b004ff0075a7 */ /* 0x000ee40008001147 */
[----:B-123--:R-:W-:Y:S09]  /*4990*/  @!P0 BRA `(.L_x_75) ;  /* 0x0000005000808947 */ /* 0x00eff20003800000 */
.L_x_157:
[----:B------:R-:W-:Y:S01]  /*49a0*/  UMOV UR38, UR26 ;  /* 0x0000001a00267c82 */ /* 0x000fe20008000000 */
[----:B------:R-:W-:Y:S05]  /*49b0*/  BRA.U !UP0, `(.L_x_76) ;  /* 0x0000000508e87547 */ /* 0x000fea000b800000 */
[----:B------:R-:W-:Y:S01]  /*49c0*/  R2UR UR4, R20 ;  /* 0x00000000140472ca */ /* 0x000fe200000e0000 */
[----:B------:R-:W-:Y:S01]  /*49d0*/  USHF.R.U32.HI UR5, URZ, 0x1a, UR49 ;  /* 0x0000001aff057899 */ /* 0x000fe20008011631 */
[----:B------:R-:W-:Y:S01]  /*49e0*/  R2UR UR19, R19 ;  /* 0x00000000131372ca */ /* 0x000fe200000e0000 */
[----:B------:R-:W-:Y:S01]  /*49f0*/  UIADD3 UR61, UPT, UPT, UR49, 0x40000000, URZ ;  /* 0x40000000313d7890 */ /* 0x000fe2000fffe0ff */
[----:B------:R-:W-:Y:S01]  /*4a00*/  R2UR UR18, R18 ;  /* 0x00000000121272ca */ /* 0x000fe200000e0000 */
[----:B------:R-:W-:Y:S01]  /*4a10*/  ULOP3.LUT UR59, UR49, 0x80000000, URZ, 0x3c, !UPT ;  /* 0x80000000313b7892 */ /* 0x000fe2000f8e3cff */
[----:B------:R-:W-:Y:S01]  /*4a20*/  R2UR UR17, R17 ;  /* 0x00000000111172ca */ /* 0x000fe200000e0000 */
[----:B------:R-:W-:Y:S01]  /*4a30*/  UIADD3 UR57, UPT, UPT, UR49, -0x40000000, URZ ;  /* 0xc000000031397890 */ /* 0x000fe2000fffe0ff */
[----:B------:R-:W-:Y:S01]  /*4a40*/  R2UR UR16, R16 ;  /* 0x00000000101072ca */ /* 0x000fe200000e0000 */
[----:B------:R-:W-:Y:S01]  /*4a50*/  UIADD3 UR63, UPT, UPT, UR49, 0x4, URZ ;  /* 0x00000004313f7890 */ /* 0x000fe2000fffe0ff */
[----:B------:R-:W-:Y:S01]  /*4a60*/  R2UR UR15, R15 ;  /* 0x000000000f0f72ca */ /* 0x000fe200000e0000 */
[----:B------:R-:W-:Y:S01]  /*4a70*/  UIADD3 UR55, UPT, UPT, UR49, 0x40000004, URZ ;  /* 0x4000000431377890 */ /* 0x000fe2000fffe0ff */
[----:B------:R-:W-:Y:S01]  /*4a80*/  R2UR UR14, R14 ;  /* 0x000000000e0e72ca */ /* 0x000fe200000e0000 */
[----:B------:R-:W-:Y:S01]  /*4a90*/  UIADD3 UR53, UPT, UPT, UR49, -0x7ffffffc, URZ ;  /* 0x8000000431357890 */ /* 0x000fe2000fffe0ff */
[----:B------:R-:W-:Y:S01]  /*4aa0*/  R2UR UR13, R13 ;  /* 0x000000000d0d72ca */ /* 0x000fe200000e0000 */
[----:B------:R-:W-:-:S02]  /*4ab0*/  UIADD3 UR51, UPT, UPT, UR49, -0x3ffffffc, URZ ;  /* 0xc000000431337890 */ /* 0x000fc4000fffe0ff */
[----:B------:R-:W-:Y:S02]  /*4ac0*/  ULOP3.LUT UR46, UR5, 0x30, URZ, 0xc0, !UPT ;  /* 0x00000030052e7892 */ /* 0x000fe4000f8ec0ff */
[----:B------:R-:W-:Y:S02]  /*4ad0*/  USHF.R.U32.HI UR11, URZ, 0x1a, UR61 ;  /* 0x0000001aff0b7899 */ /* 0x000fe4000801163d */
[----:B------:R-:W-:Y:S02]  /*4ae0*/  USHF.R.U32.HI UR10, URZ, 0x1a, UR59 ;  /* 0x0000001aff0a7899 */ /* 0x000fe4000801163b */
[----:B------:R-:W-:Y:S02]  /*4af0*/  USHF.R.U32.HI UR8, URZ, 0x1a, UR57 ;  /* 0x0000001aff087899 */ /* 0x000fe40008011639 */
[----:B------:R-:W-:Y:S02]  /*4b00*/  USHF.R.U32.HI UR7, URZ, 0x1a, UR63 ;  /* 0x0000001aff077899 */ /* 0x000fe4000801163f */
[----:B------:R-:W-:-:S02]  /*4b10*/  USHF.R.U32.HI UR6, URZ, 0x1a, UR55 ;  /* 0x0000001aff067899 */ /* 0x000fc40008011637 */
[----:B------:R-:W-:Y:S02]  /*4b20*/  USHF.R.U32.HI UR5, URZ, 0x1a, UR53 ;  /* 0x0000001aff057899 */ /* 0x000fe40008011635 */
[----:B------:R-:W-:Y:S02]  /*4b30*/  USHF.R.U32.HI UR12, URZ, 0x1a, UR51 ;  /* 0x0000001aff0c7899 */ /* 0x000fe40008011633 */
[----:B------:R-:W-:Y:S02]  /*4b40*/  ULOP3.LUT UR11, UR11, 0x30, URZ, 0xc0, !UPT ;  /* 0x000000300b0b7892 */ /* 0x000fe4000f8ec0ff */
[----:B------:R-:W-:Y:S02]  /*4b50*/  ULOP3.LUT UR10, UR10, 0x30, URZ, 0xc0, !UPT ;  /* 0x000000300a0a7892 */ /* 0x000fe4000f8ec0ff */
[----:B------:R-:W-:Y:S02]  /*4b60*/  ULOP3.LUT UR8, UR8, 0x30, URZ, 0xc0, !UPT ;  /* 0x0000003008087892 */ /* 0x000fe4000f8ec0ff */
[----:B------:R-:W-:-:S02]  /*4b70*/  ULOP3.LUT UR7, UR7, 0x30, URZ, 0xc0, !UPT ;  /* 0x0000003007077892 */ /* 0x000fc4000f8ec0ff */
[----:B------:R-:W-:Y:S02]  /*4b80*/  ULOP3.LUT UR6, UR6, 0x30, URZ, 0xc0, !UPT ;  /* 0x0000003006067892 */ /* 0x000fe4000f8ec0ff */
[----:B------:R-:W-:Y:S02]  /*4b90*/  ULOP3.LUT UR5, UR5, 0x30, URZ, 0xc0, !UPT ;  /* 0x0000003005057892 */ /* 0x000fe4000f8ec0ff */
[----:B------:R-:W-:Y:S02]  /*4ba0*/  ULOP3.LUT UR12, UR12, 0x30, URZ, 0xc0, !UPT ;  /* 0x000000300c0c7892 */ /* 0x000fe4000f8ec0ff */
[----:B------:R-:W-:Y:S02]  /*4bb0*/  UIADD3 UR38, UPT, UPT, UR4, UR26, URZ ;  /* 0x0000001a04267290 */ /* 0x000fe4000fffe0ff */
[----:B------:R-:W-:Y:S01]  /*4bc0*/  UPRMT UR47, UR46, 0x5410, UR19 ;  /* 0x000054102e2f7896 */ /* 0x000fe20008000013 */
[----:B------:R-:W-:Y:S01]  /*4bd0*/  UMOV UR9, URZ ;  /* 0x000000ff00097c82 */ /* 0x000fe20008000000 */
[----:B------:R-:W-:Y:S01]  /*4be0*/  UMOV UR28, UR75 ;  /* 0x0000004b001c7c82 */ /* 0x000fe20008000000 */
[----:B------:R-:W-:Y:S01]  /*4bf0*/  UMOV UR4, UR27 ;  /* 0x0000001b00047c82 */ /* 0x000fe20008000000 */
[----:B------:R-:W-:-:S02]  /*4c00*/  UPRMT UR45, UR11, 0x5410, UR18 ;  /* 0x000054100b2d7896 */ /* 0x000fc40008000012 */
[----:B------:R-:W-:Y:S02]  /*4c10*/  UPRMT UR43, UR10, 0x5410, UR17 ;  /* 0x000054100a2b7896 */ /* 0x000fe40008000011 */
[----:B------:R-:W-:Y:S02]  /*4c20*/  UPRMT UR41, UR8, 0x5410, UR16 ;  /* 0x0000541008297896 */ /* 0x000fe40008000010 */
[----:B------:R-:W-:Y:S02]  /*4c30*/  UPRMT UR37, UR7, 0x5410, UR15 ;  /* 0x0000541007257896 */ /* 0x000fe4000800000f */
[----:B------:R-:W-:Y:S02]  /*4c40*/  UPRMT UR35, UR6, 0x5410, UR14 ;  /* 0x0000541006237896 */ /* 0x000fe4000800000e */
[----:B------:R-:W-:Y:S02]  /*4c50*/  UPRMT UR33, UR5, 0x5410, UR13 ;  /* 0x0000541005217896 */ /* 0x000fe4000800000d */
[----:B------:R-:W-:Y:S01]  /*4c60*/  UPRMT UR31, UR12, 0x5410, UR77 ;  /* 0x000054100c1f7896 */ /* 0x000fe2000800004d */
[----:B------:R-:W-:Y:S01]  /*4c70*/  UMOV UR46, URZ ;  /* 0x000000ff002e7c82 */ /* 0x000fe20008000000 */
[----:B------:R-:W-:Y:S01]  /*4c80*/  UMOV UR44, URZ ;  /* 0x000000ff002c7c82 */ /* 0x000fe20008000000 */
[----:B------:R-:W-:Y:S01]  /*4c90*/  UMOV UR42, URZ ;  /* 0x000000ff002a7c82 */ /* 0x000fe20008000000 */
[----:B------:R-:W-:Y:S01]  /*4ca0*/  UMOV UR40, URZ ;  /* 0x000000ff00287c82 */ /* 0x000fe20008000000 */
[----:B------:R-:W-:Y:S01]  /*4cb0*/  UMOV UR36, URZ ;  /* 0x000000ff00247c82 */ /* 0x000fe20008000000 */
[----:B------:R-:W-:Y:S01]  /*4cc0*/  UMOV UR34, URZ ;  /* 0x000000ff00227c82 */ /* 0x000fe20008000000 */
[----:B------:R-:W-:Y:S01]  /*4cd0*/  UMOV UR32, URZ ;  /* 0x000000ff00207c82 */ /* 0x000fe20008000000 */
[----:B------:R-:W-:-:S05]  /*4ce0*/  UMOV UR30, URZ ;  /* 0x000000ff001e7c82 */ /* 0x000fca0008000000 */
.L_x_79:
[----:B------:R-:W-:Y:S01]  /*4cf0*/  ULEA UR15, UR4, UR29, 0x3 ;  /* 0x0000001d040f7291 */ /* 0x000fe2000f8e18ff */
[----:B---34-:R-:W-:Y:S11]  /*4d00*/  @P1 BRA `(.L_x_77) ;  /* 0x00000000000c1947 */ /* 0x018ff60003800000 */
[----:B-1----:R-:W-:Y:S04]  /*4d10*/  SHF.L.U32 R4, R9, 0x1f, RZ ;  /* 0x0000001f09047819 */ /* 0x002fe800000006ff */
[----:B------:R-:W1:Y:S02]  /*4d20*/  SYNCS.PHASECHK.TRANS64.TRYWAIT P0, [UR15], R4 ;  /* 0x00000004ff0075a7 */ /* 0x000e64000800110f */
[----:B-1----:R-:W-:Y:S05]  /*4d30*/  @!P0 BRA `(.L_x_78) ;  /* 0x0000004c00b08947 */ /* 0x002fea0003800000 */
.L_x_77:
[----:B------:R-:W-:Y:S01]  /*4d40*/  UISETP.NE.AND UP0, UPT, UR28, 0x1, UPT ;  /* 0x000000011c00788c */ /* 0x000fe2000bf05270 */
[----:B------:R-:W-:Y:S01]  /*4d50*/  PLOP3.LUT P1, PT, PT, PT, PT, 0x80, 0x8 ;  /* 0x000000000008781c */ /* 0x000fe20003f2f070 */
[----:B------:R-:W-:Y:S02]  /*4d60*/  UIADD3 UR5, UPT, UPT, UR4, 0x1, URZ ;  /* 0x0000000104057890 */ /* 0x000fe4000fffe0ff */
[----:B------:R-:W-:Y:S02]  /*4d70*/  ULEA UR8, UR4, UR67, 0x6 ;  /* 0x0000004304087291 */ /* 0x000fe4000f8e30ff */
[----:B------:R-:W-:Y:S01]  /*4d80*/  UISETP.NE.AND UP1, UPT, UR5, 0x4, UPT ;  /* 0x000000040500788c */ /* 0x000fe2000bf25270 */
[----:B------:R-:W-:Y:S01]  /*4d90*/  PLOP3.LUT P0, PT, PT, PT, UP0, 0x80, 0x8 ;  /* 0x000000000008781c */ /* 0x000fe20003f0f008 */
[----:B------:R-:W-:Y:S02]  /*4da0*/  ULEA UR12, UR4, UR68, 0x6 ;  /* 0x00000044040c7291 */ /* 0x000fe4000f8e30ff */
[----:B------:R-:W-:Y:S02]  /*4db0*/  USEL UR6, URZ, 0x1, UP1 ;  /* 0x00000001ff067887 */ /* 0x000fe40008800000 */
[----:B------:R-:W-:Y:S02]  /*4dc0*/  USEL UR27, UR5, URZ, UP1 ;  /* 0x000000ff051b7287 */ /* 0x000fe40008800000 */
[----:B------:R-:W-:Y:S02]  /*4dd0*/  ULEA UR18, UR4, UR66, 0x9 ;  /* 0x0000004204127291 */ /* 0x000fe4000f8e48ff */
[----:B------:R-:W-:Y:S01]  /*4de0*/  @UP0 ULEA UR5, UR27, UR29, 0x3 ;  /* 0x0000001d1b050291 */ /* 0x000fe2000f8e18ff */
[----:B------:R-:W-:Y:S01]  /*4df0*/  LOP3.LUT R9, R9, UR6, RZ, 0x3c, !PT ;  /* 0x0000000609097c12 */ /* 0x000fe2000f8e3cff */
[----:B------:R-:W-:Y:S02]  /*4e00*/  ULEA UR16, UR4, UR65, 0xb ;  /* 0x0000004104107291 */ /* 0x000fe4000f8e58ff */
[----:B------:R-:W-:Y:S01]  /*4e10*/  UIADD3 UR4, UPT, UPT, UR8, 0x20, URZ ;  /* 0x0000002008047890 */ /* 0x000fe2000fffe0ff */
[----:B-1----:R-:W-:Y:S01]  /*4e20*/  @P0 SHF.L.U32 R3, R9, 0x1f, RZ ;  /* 0x0000001f09030819 */ /* 0x002fe200000006ff */
[----:B------:R-:W-:Y:S02]  /*4e30*/  UIADD3 UR6, UPT, UPT, UR12, 0x20, URZ ;  /* 0x000000200c067890 */ /* 0x000fe4000fffe0ff */
[----:B------:R-:W-:Y:S01]  /*4e40*/  UISETP.NE.U32.AND UP0, UPT, UR9, URZ, UPT ;  /* 0x000000ff0900728c */ /* 0x000fe2000bf05070 */
[----:B------:R2:W3:Y:S01]  /*4e50*/  @P0 SYNCS.PHASECHK.TRANS64.TRYWAIT P1, [UR5], R3 ;  /* 0x00000003ff0005a7 */ /* 0x0004e20008021105 */
[----:B------:R-:W-:Y:S02]  /*4e60*/  UIADD3 UR10, UPT, UPT, UR18, 0x2, URZ ;  /* 0x00000002120a7890 */ /* 0x000fe4000fffe0ff */
[----:B------:R-:W-:Y:S02]  /*4e70*/  UIADD3 UR22, UPT, UPT, UR18, 0x4, URZ ;  /* 0x0000000412167890 */ /* 0x000fe4000fffe0ff */
[----:B------:R-:W-:Y:S02]  /*4e80*/  UIADD3 UR20, UPT, UPT, UR18, 0x100, URZ ;  /* 0x0000010012147890 */ /* 0x000fe4000fffe0ff */
[----:B------:R-:W-:Y:S02]  /*4e90*/  UIADD3 UR14, UPT, UPT, UR18, 0x102, URZ ;  /* 0x00000102120e7890 */ /* 0x000fe4000fffe0ff */
[----:B------:R-:W-:Y:S02]  /*4ea0*/  UIADD3 UR26, UPT, UPT, UR26, 0x1, URZ ;  /* 0x000000011a1a7890 */ /* 0x000fe4000fffe0ff */
[----:B------:R-:W-:Y:S01]  /*4eb0*/  UIADD3 UR28, UPT, UPT, UR28, -0x1, URZ ;  /* 0xffffffff1c1c7890 */ /* 0x000fe2000fffe0ff */
[----:B------:R-:W-:Y:S01]  /*4ec0*/  UMOV UR9, 0x4008 ;  /* 0x0000400800097882 */ /* 0x000fe20000000000 */
[----:B------:R-:W-:Y:S01]  /*4ed0*/  UMOV UR5, 0x4008 ;  /* 0x0000400800057882 */ /* 0x000fe20000000000 */
[----:B------:R1:W-:Y:S01]  /*4ee0*/  UTCCP.T.S.2CTA.4x32dp128bit tmem[UR25+0x80], gdesc[UR8] ;  /* 0x00008008190079e7 */ /* 0x0003e20009300000 */
[----:B------:R4:W-:Y:S01]  /*4ef0*/  UTCCP.T.S.2CTA.4x32dp128bit tmem[UR25+0x84], gdesc[UR4] ;  /* 0x00008404190079e7 */ /* 0x0009e20009300000 */
[----:B------:R-:W-:Y:S01]  /*4f00*/  UMOV UR13, 0x4008 ;  /* 0x00004008000d7882 */ /* 0x000fe20000000000 */
[----:B------:R-:W-:Y:S01]  /*4f10*/  UMOV UR7, 0x4008 ;  /* 0x0000400800077882 */ /* 0x000fe20000000000 */
[----:B------:R2:W-:Y:S01]  /*4f20*/  UTCCP.T.S.2CTA.4x32dp128bit tmem[UR25+0x88], gdesc[UR12] ;  /* 0x0000880c190079e7 */ /* 0x0005e20009300000 */
[----:B------:R2:W-:Y:S01]  /*4f30*/  UTCCP.T.S.2CTA.4x32dp128bit tmem[UR25+0x8c], gdesc[UR6] ;  /* 0x00008c06190079e7 */ /* 0x0005e20009300000 */
[----:B------:R-:W-:Y:S01]  /*4f40*/  UMOV UR19, 0x40004040 ;  /* 0x4000404000137882 */ /* 0x000fe20000000000 */
[----:B------:R-:W-:Y:S01]  /*4f50*/  UMOV UR17, 0x40004040 ;  /* 0x4000404000117882 */ /* 0x000fe20000000000 */
[----:B------:R-:W-:Y:S01]  /*4f60*/  UMOV UR11, 0x40004040 ;  /* 0x40004040000b7882 */ /* 0x000fe20000000000 */
[----:B------:R2:W-:Y:S01]  /*4f70*/  UTCQMMA.2CTA gdesc[UR16], gdesc[UR18], tmem[UR24], tmem[UR46], idesc[UR47], tmem[UR48], UP0 ;  /* 0x00302e1210007dea */ /* 0x0005e20008200318 */
[----:B------:R-:W-:Y:S01]  /*4f80*/  UISETP.NE.AND UP0, UPT, UR26, UR38, UPT ;  /* 0x000000261a00728c */ /* 0x000fe2000bf05270 */
[----:B------:R-:W-:Y:S01]  /*4f90*/  UMOV UR23, 0x40004040 ;  /* 0x4000404000177882 */ /* 0x000fe20000000000 */
[----:B------:R-:W-:Y:S01]  /*4fa0*/  UMOV UR21, 0x40004040 ;  /* 0x4000404000157882 */ /* 0x000fe20000000000 */
[----:B-1----:R-:W-:Y:S02]  /*4fb0*/  UIADD3 UR8, UPT, UPT, UR16, 0x2, URZ ;  /* 0x0000000210087890 */ /* 0x002fe4000fffe0ff */
[----:B----4-:R-:W-:Y:S02]  /*4fc0*/  UIADD3 UR4, UPT, UPT, UR16, 0x4, URZ ;  /* 0x0000000410047890 */ /* 0x010fe4000fffe0ff */
[----:B--2---:R-:W-:Y:S02]  /*4fd0*/  UIADD3 UR12, UPT, UPT, UR18, 0x6, URZ ;  /* 0x00000006120c7890 */ /* 0x004fe4000fffe0ff */
[----:B------:R-:W-:Y:S01]  /*4fe0*/  UIADD3 UR6, UPT, UPT, UR16, 0x6, URZ ;  /* 0x0000000610067890 */ /* 0x000fe2000fffe0ff */
[----:B------:R-:W-:Y:S01]  /*4ff0*/  UMOV UR9, 0x40004040 ;  /* 0x4000404000097882 */ /* 0x000fe20000000000 */
[----:B------:R-:W-:Y:S01]  /*5000*/  UMOV UR5, 0x40004040 ;  /* 0x4000404000057882 */ /* 0x000fe20000000000 */
[----:B------:R1:W-:Y:S01]  /*5010*/  UTCQMMA.2CTA gdesc[UR8], gdesc[UR10], tmem[UR24], tmem[UR44], idesc[UR45], tmem[UR60], UPT ;  /* 0x003c2c0a08007dea */ /* 0x0003e2000ba00318 */
[----:B------:R-:W-:Y:S01]  /*5020*/  UIADD3 UR17, UPT, UPT, UR15, 0x20, URZ ;  /* 0x000000200f117890 */ /* 0x000fe2000fffe0ff */
[----:B------:R2:W-:Y:S01]  /*5030*/  UTCQMMA.2CTA gdesc[UR4], gdesc[UR22], tmem[UR24], tmem[UR42], idesc[UR43], tmem[UR58], UPT ;  /* 0x003a2a1604007dea */ /* 0x0005e2000ba00318 */
[----:B------:R-:W-:Y:S01]  /*5040*/  UMOV UR13, 0x40004040 ;  /* 0x40004040000d7882 */ /* 0x000fe20000000000 */
[----:B------:R-:W-:Y:S01]  /*5050*/  UMOV UR7, 0x40004040 ;  /* 0x4000404000077882 */ /* 0x000fe20000000000 */
[----:B------:R-:W-:Y:S01]  /*5060*/  UMOV UR15, 0x40004040 ;  /* 0x40004040000f7882 */ /* 0x000fe20000000000 */
[----:B------:R4:W-:Y:S01]  /*5070*/  UTCQMMA.2CTA gdesc[UR6], gdesc[UR12], tmem[UR24], tmem[UR40], idesc[UR41], tmem[UR56], UPT ;  /* 0x0038280c06007dea */ /* 0x0009e2000ba00318 */
[----:B-1----:R-:W-:Y:S02]  /*5080*/  UIADD3 UR8, UPT, UPT, UR16, 0x400, URZ ;  /* 0x0000040010087890 */ /* 0x002fe4000fffe0ff */
[----:B--2---:R-:W-:Y:S02]  /*5090*/  UIADD3 UR4, UPT, UPT, UR16, 0x402, URZ ;  /* 0x0000040210047890 */ /* 0x004fe4000fffe0ff */
[----:B------:R-:W-:Y:S02]  /*50a0*/  UIADD3 UR22, UPT, UPT, UR18, 0x104, URZ ;  /* 0x0000010412167890 */ /* 0x000fe4000fffe0ff */
[----:B----4-:R-:W-:Y:S02]  /*50b0*/  UIADD3 UR12, UPT, UPT, UR16, 0x404, URZ ;  /* 0x00000404100c7890 */ /* 0x010fe4000fffe0ff */
[----:B------:R-:W-:Y:S01]  /*50c0*/  UIADD3 UR10, UPT, UPT, UR18, 0x106, URZ ;  /* 0x00000106120a7890 */ /* 0x000fe2000fffe0ff */
[----:B------:R1:W-:Y:S01]  /*50d0*/  UTCQMMA.2CTA gdesc[UR8], gdesc[UR20], tmem[UR24], tmem[UR36], idesc[UR37], tmem[UR62], UPT ;  /* 0x003e241408007dea */ /* 0x0003e2000ba00318 */
[----:B------:R-:W-:Y:S01]  /*50e0*/  UIADD3 UR6, UPT, UPT, UR16, 0x406, URZ ;  /* 0x0000040610067890 */ /* 0x000fe2000fffe0ff */
[----:B------:R2:W-:Y:S04]  /*50f0*/  UTCQMMA.2CTA gdesc[UR4], gdesc[UR14], tmem[UR24], tmem[UR34], idesc[UR35], tmem[UR54], UPT ;  /* 0x0036220e04007dea */ /* 0x0005e8000ba00318 */
[----:B------:R4:W-:Y:S04]  /*5100*/  UTCQMMA.2CTA gdesc[UR12], gdesc[UR22], tmem[UR24], tmem[UR32], idesc[UR33], tmem[UR52], UPT ;  /* 0x003420160c007dea */ /* 0x0009e8000ba00318 */
[----:B------:R4:W-:Y:S01]  /*5110*/  UTCQMMA.2CTA gdesc[UR6], gdesc[UR10], tmem[UR24], tmem[UR30], idesc[UR31], tmem[UR50], UPT ;  /* 0x00321e0a06007dea */ /* 0x0009e2000ba00318 */
[----:B------:R4:W-:Y:S01]  /*5120*/  UTCBAR.2CTA.MULTICAST [UR17], URZ, UR64 ;  /* 0x000000ff110073e9 */ /* 0x0009e20008200840 */
[----:B-1----:R-:W-:Y:S01]  /*5130*/  UMOV UR9, 0x1 ;  /* 0x0000000100097882 */ /* 0x002fe20000000000 */
[----:B--2---:R-:W-:Y:S01]  /*5140*/  UMOV UR4, UR27 ;  /* 0x0000001b00047c82 */ /* 0x004fe20008000000 */
[----:B------:R-:W-:Y:S05]  /*5150*/  BRA.U UP0, `(.L_x_79) ;  /* 0xfffffff900e47547 */ /* 0x000fea000b83ffff */
.L_x_76:
[----:B------:R-:W-:Y:S01]  /*5160*/  UIADD3 UR4, UPT, UPT, UR71, 0xa0, URZ ;  /* 0x000000a047047890 */ /* 0x000fe2000fffe0ff */
[----:B------:R-:W-:-:S08]  /*5170*/  UMOV UR26, UR38 ;  /* 0x00000026001a7c82 */ /* 0x000fd00008000000 */
[----:B------:R2:W-:Y:S01]  /*5180*/  UTCBAR.2CTA.MULTICAST [UR4], URZ, UR76 ;  /* 0x000000ff040073e9 */ /* 0x0005e2000820084c */
[----:B------:R-:W-:Y:S02]  /*5190*/  NOP ;  /* 0x0000000000007918 */ /* 0x000fe40000000000 */
.L_x_74:
[----:B------:R-:W-:Y:S01]  /*51a0*/  R2UR UR5, R86 ;  /* 0x00000000560572ca */ /* 0x000fe200000e0000 */
[----:B--2---:R-:W-:Y:S01]  /*51b0*/  UIADD3 UR4, UPT, UPT, UR72, 0x1, URZ ;  /* 0x0000000148047890 */ /* 0x004fe2000fffe0ff */
[----:B------:R-:W-:-:S03]  /*51c0*/  ISETP.NE.AND P0, PT, R11, 0x2, PT ;  /* 0x000000020b00780c */ /* 0x000fc60003f05270 */
[----:B------:R-:W-:Y:S01]  /*51d0*/  UISETP.NE.AND UP0, UPT, UR4, 0x2, UPT ;  /* 0x000000020400788c */ /* 0x000fe2000bf05270 */
[----:B-1----:R-:W-:Y:S02]  /*51e0*/  SEL R3, RZ, 0x1, P0 ;  /* 0x00000001ff037807 */ /* 0x002fe40000000000 */
[----:B------:R-:W-:Y:S01]  /*51f0*/  SEL R11, R11, RZ, P0 ;  /* 0x000000ff0b0b7207 */ /* 0x000fe20000000000 */
[----:B------:R-:W-:Y:S01]  /*5200*/  USEL UR72, UR4, URZ, UP0 ;  /* 0x000000ff04487287 */ /* 0x000fe20008000000 */
[----:B------:R-:W-:-:S03]  /*5210*/  LOP3.LUT R10, R10, R3, RZ, 0x3c, !PT ;  /* 0x000000030a0a7212 */ /* 0x000fc600078e3cff */
[----:B------:R-:W-:Y:S02]  /*5220*/  UIADD3 UR28, UPT, UPT, UR69, UR5, URZ ;  /* 0x00000005451c7290 */ /* 0x000fe4000fffe0ff */
[----:B------:R-:W-:-:S06]  /*5230*/  USEL UR5, URZ, 0x1, UP0 ;  /* 0x00000001ff057887 */ /* 0x000fcc0008000000 */
[----:B------:R-:W-:Y:S01]  /*5240*/  LOP3.LUT R12, R12, UR5, RZ, 0x3c, !PT ;  /* 0x000000050c0c7c12 */ /* 0x000fe2000f8e3cff */
[----:B------:R-:W-:Y:S06]  /*5250*/  BRA.U UP2, `(.L_x_80) ;  /* 0xfffffff102087547 */ /* 0x000fec000b83ffff */
[----:B------:R-:W1:Y:S01]  /*5260*/  S2UR UR8, SR_CgaCtaId ;  /* 0x00000000000879c3 */ /* 0x000e620000008800 */
[----:B------:R-:W-:Y:S02]  /*5270*/  ELECT P0, URZ, PT ;  /* 0x0000000000ff782f */ /* 0x000fe40003800000 */
[----:B------:R-:W-:Y:S01]  /*5280*/  R2UR UR5, R2 ;  /* 0x00000000020572ca */ /* 0x000fe200000e0000 */
[----:B------:R-:W-:Y:S01]  /*5290*/  UMOV UR4, 0x40 ;  /* 0x0000004000047882 */ /* 0x000fe20000000000 */
[----:B------:R-:W-:-:S03]  /*52a0*/  IMAD.MOV.U32 R2, RZ, RZ, 0x1 ;  /* 0x00000001ff027424 */ /* 0x000fc600078e00ff */
[----:B------:R-:W-:Y:S08]  /*52b0*/  UVIRTCOUNT.DEALLOC.SMPOOL 0x80 ;  /* 0x000000800000784c */ /* 0x000ff00000000000 */
[----:B------:R-:W-:Y:S02]  /*52c0*/  UISETP.NE.AND UP0, UPT, UR5, URZ, UPT ;  /* 0x000000ff0500728c */ /* 0x000fe4000bf05270 */
[----:B-1----:R-:W-:-:S09]  /*52d0*/  ULEA UR8, UR8, UR4, 0x18 ;  /* 0x0000000408087291 */ /* 0x002fd2000f8ec0ff */
[----:B------:R1:W-:Y:S01]  /*52e0*/  @P0 STS.U8 [UR8+0x1c], R2 ;  /* 0x00001c02ff000988 */ /* 0x0003e20008000008 */
[----:B------:R-:W-:Y:S05]  /*52f0*/  BRA.U UP0, `(.L_x_81) ;  /* 0x0000000100587547 */ /* 0x000fea000b800000 */
[----:B------:R-:W-:Y:S01]  /*5300*/  UIADD3 UR5, UPT, UPT, UR29, 0xb0, URZ ;  /* 0x000000b01d057890 */ /* 0x000fe2000fffe0ff */
[----:B------:R-:W-:-:S03]  /*5310*/  SHF.L.U32 R3, R12, 0x1f, RZ ;  /* 0x0000001f0c037819 */ /* 0x000fc600000006ff */
[----:B------:R-:W-:-:S09]  /*5320*/  ULEA UR4, UR72, UR5, 0x3 ;  /* 0x0000000548047291 */ /* 0x000fd2000f8e18ff */
[----:B------:R-:W2:Y:S02]  /*5330*/  SYNCS.PHASECHK.TRANS64.TRYWAIT P0, [UR4], R3 ;  /* 0x00000003ff0075a7 */ /* 0x000ea40008001104 */
[----:B--2---:R-:W-:Y:S05]  /*5340*/  @!P0 BRA `(.L_x_82) ;  /* 0x0000004800448947 */ /* 0x004fea0003800000 */
.L_x_160:
[----:B------:R-:W-:-:S04]  /*5350*/  UIADD3 UR4, UPT, UPT, UR72, 0x1, URZ ;  /* 0x0000000148047890 */ /* 0x000fc8000fffe0ff */
[----:B------:R-:W-:-:S04]  /*5360*/  UISETP.NE.AND UP1, UPT, UR4, 0x2, UPT ;  /* 0x000000020400788c */ /* 0x000fc8000bf25270 */
[----:B----4-:R-:W-:Y:S02]  /*5370*/  USEL UR6, URZ, 0x1, UP1 ;  /* 0x00000001ff067887 */ /* 0x010fe40008800000 */
[----:B------:R-:W-:-:S04]  /*5380*/  USEL UR4, UR4, URZ, UP1 ;  /* 0x000000ff04047287 */ /* 0x000fc80008800000 */
[----:B------:R-:W-:Y:S01]  /*5390*/  ULEA UR4, UR4, UR5, 0x3 ;  /* 0x0000000504047291 */ /* 0x000fe2000f8e18ff */
[----:B-1----:R-:W-:-:S04]  /*53a0*/  LOP3.LUT R3, R12, UR6, RZ, 0x3c, !PT ;  /* 0x000000060c037c12 */ /* 0x002fc8000f8e3cff */
[----:B------:R-:W-:Y:S01]  /*53b0*/  SHF.L.U32 R3, R3, 0x1f, RZ ;  /* 0x0000001f03037819 */ /* 0x000fe200000006ff */
[----:B------:R-:W-:-:S04]  /*53c0*/  IMAD.U32 R2, RZ, RZ, UR4 ;  /* 0x00000004ff027e24 */ /* 0x000fc8000f8e00ff */
[----:B------:R1:W2:Y:S03]  /*53d0*/  SYNCS.PHASECHK.TRANS64.TRYWAIT P0, [R2+URZ], R3 ;  /* 0x00000003020075a7 */ /* 0x0002a600080011ff */
[----:B--2---:R-:W-:Y:S05]  /*53e0*/  @!P0 NANOSLEEP.SYNCS 0x989680 ;  /* 0x009896800000895d */ /* 0x004fea0003900000 */
[----:B------:R-:W2:Y:S02]  /*53f0*/  @!P0 SYNCS.PHASECHK.TRANS64 P0, [R2+URZ], R3 ;  /* 0x00000003020085a7 */ /* 0x000ea400080010ff */
[----:B--2---:R-:W-:Y:S05]  /*5400*/  @P0 BRA `(.L_x_83) ;  /* 0x0000000000240947 */ /* 0x004fea0003800000 */
.L_x_84:
[----:B--2---:R2:W4:Y:S02]  /*5410*/  SYNCS.PHASECHK.TRANS64.TRYWAIT P0, [R2+URZ], R3 ;  /* 0x00000003020075a7 */ /* 0x00452400080011ff */
[----:B----4-:R-:W-:Y:S05]  /*5420*/  @!P0 NANOSLEEP.SYNCS 0x989680 ;  /* 0x009896800000895d */ /* 0x010fea0003900000 */
[----:B------:R-:W4:Y:S02]  /*5430*/  @!P0 SYNCS.PHASECHK.TRANS64 P0, [R2+URZ], R3 ;  /* 0x00000003020085a7 */ /* 0x000f2400080010ff */
[----:B----4-:R-:W-:Y:S05]  /*5440*/  @!P0 BRA `(.L_x_84) ;  /* 0xfffffffc00f08947 */ /* 0x010fea000383ffff */
[----:B------:R-:W-:Y:S05]  /*5450*/  BRA `(.L_x_83) ;  /* 0x0000000000107947 */ /* 0x000fea0003800000 */
.L_x_81:
[----:B------:R-:W-:Y:S01]  /*5460*/  R2UR UR5, R0 ;  /* 0x00000000000572ca */ /* 0x000fe200000e0000 */
[----:B------:R-:W-:-:S12]  /*5470*/  UIADD3 UR4, UPT, UPT, UR29, 0xe0, URZ ;  /* 0x000000e01d047890 */ /* 0x000fd8000fffe0ff */
[----:B------:R-:W-:-:S09]  /*5480*/  UPRMT UR4, UR5, 0x654, UR4 ;  /* 0x0000065405047896 */ /* 0x000fd20008000004 */
[----:B------:R-:W-:Y:S03]  /*5490*/  SYNCS.ARRIVE.TRANS64.RED.A1T0 RZ, [UR4], RZ ;  /* 0x000000ffffff79a7 */ /* 0x000fe60008100404 */
.L_x_83:
[----:B-12---:R-:W-:Y:S01]  /*54a0*/  SHF.L.U32 R3, RZ, 0x1f, RZ ;  /* 0x0000001fff037819 */ /* 0x006fe200000006ff */
[----:B------:R-:W-:Y:S01]  /*54b0*/  UIADD3 UR4, UPT, UPT, UR29, 0xe0, URZ ;  /* 0x000000e01d047890 */ /* 0x000fe2000fffe0ff */
[----:B------:R-:W-:Y:S02]  /*54c0*/  PLOP3.LUT P0, PT, PT, PT, UP0, 0x80, 0x8 ;  /* 0x000000000008781c */ /* 0x000fe40003f0f008 */
[----:B---3--:R-:W1:Y:S02]  /*54d0*/  SYNCS.PHASECHK.TRANS64.TRYWAIT P1, [UR29+0xe0], R3 ;  /* 0x0000e003ff0075a7 */ /* 0x008e64000802111d */
[----:B-1----:R-:W-:Y:S09]  /*54e0*/  @!P1 BRA `(.L_x_85) ;  /* 0x0000004400f49947 */ /* 0x002ff20003800000 */
.L_x_162:
[----:B------:R-:W-:Y:S01]  /*54f0*/  R2UR UR5, R0 ;  /* 0x00000000000572ca */ /* 0x000fe200000e0000 */
[----:B----4-:R-:W-:-:S12]  /*5500*/  UMOV UR6, 0x1 ;  /* 0x0000000100067882 */ /* 0x010fd80000000000 */
[----:B------:R-:W-:-:S03]  /*5510*/  @!UP0 UPRMT UR4, UR5, 0x654, UR4 ;  /* 0x0000065405048896 */ /* 0x000fc60008000004 */
[----:B------:R-:W-:-:S06]  /*5520*/  UMOV UR5, 0xffff ;  /* 0x0000ffff00057882 */ /* 0x000fcc0000000000 */
[----:B------:R-:W-:Y:S01]  /*5530*/  @!P0 SYNCS.ARRIVE.TRANS64.RED.A1T0 RZ, [UR4], RZ ;  /* 0x000000ffffff89a7 */ /* 0x000fe20008100404 */
[----:B------:R-:W-:Y:S01]  /*5540*/  NOP ;  /* 0x0000000000007918 */ /* 0x000fe20000000000 */
[----:B------:R-:W2:Y:S01]  /*5550*/  LDS R0, [UR8+0x14] ;  /* 0x00001408ff007984 */ /* 0x000ea20008000800 */
[----:B------:R-:W-:-:S04]  /*5560*/  ULOP3.LUT UR4, UR25, 0xffff, URZ, 0xc0, !UPT ;  /* 0x0000ffff19047892 */ /* 0x000fc8000f8ec0ff */
[----:B------:R-:W-:-:S04]  /*5570*/  USHF.R.U32.HI UR4, URZ, 0x5, UR4 ;  /* 0x00000005ff047899 */ /* 0x000fc80008011604 */
[----:B------:R-:W-:Y:S02]  /*5580*/  USHF.L.U32 UR5, UR5, UR4, URZ ;  /* 0x0000000405057299 */ /* 0x000fe400080006ff */
[----:B------:R-:W-:-:S04]  /*5590*/  USHF.L.U32 UR4, UR6, UR4, URZ ;  /* 0x0000000406047299 */ /* 0x000fc800080006ff */
[----:B--2---:R-:W-:-:S04]  /*55a0*/  LOP3.LUT R0, R0, UR5, RZ, 0xc0, !PT ;  /* 0x0000000500007c12 */ /* 0x004fc8000f8ec0ff */
[----:B------:R-:W-:-:S13]  /*55b0*/  ISETP.NE.AND P0, PT, R0, UR5, PT ;  /* 0x0000000500007c0c */ /* 0x000fda000bf05270 */
[----:B------:R-:W-:Y:S05]  /*55c0*/  @P0 BRA `(.L_x_86) ;  /* 0x0000000000580947 */ /* 0x000fea0003800000 */
[----:B------:R-:W2:Y:S02]  /*55d0*/  LDS R0, [UR8+0x18] ;  /* 0x00001808ff007984 */ /* 0x000ea40008000800 */
[----:B--2---:R-:W-:-:S04]  /*55e0*/  LOP3.LUT R0, R0, UR4, RZ, 0xc0, !PT ;  /* 0x0000000400007c12 */ /* 0x004fc8000f8ec0ff */
[----:B------:R-:W-:-:S13]  /*55f0*/  ISETP.NE.AND P0, PT, R0, UR4, PT ;  /* 0x0000000400007c0c */ /* 0x000fda000bf05270 */
[----:B------:R-:W-:Y:S05]  /*5600*/  @P0 BRA `(.L_x_87) ;  /* 0x00000000003c0947 */ /* 0x000fea0003800000 */
[----:B-1----:R-:W1:Y:S01]  /*5610*/  S2R R2, SR_LANEID ;  /* 0x0000000000027919 */ /* 0x002e620000000000 */
[----:B------:R-:W-:Y:S01]  /*5620*/  ULOP3.LUT UR5, URZ, UR5, URZ, 0x33, !UPT ;  /* 0x00000005ff057292 */ /* 0x000fe2000f8e33ff */
[----:B------:R-:W-:Y:S01]  /*5630*/  LOP3.LUT R4, RZ, UR4, RZ, 0x33, !PT ;  /* 0x00000004ff047c12 */ /* 0x000fe2000f8e33ff */
[----:B------:R-:W-:Y:S02]  /*5640*/  VOTEU.ANY UR4, UPT, PT ;  /* 0x0000000000047886 */ /* 0x000fe400038e0100 */
[----:B------:R-:W-:Y:S01]  /*5650*/  UFLO.U32 UR4, UR4 ;  /* 0x00000004000472bd */ /* 0x000fe200080e0000 */
[----:B------:R-:W2:Y:S01]  /*5660*/  REDUX UR6, R4 ;  /* 0x00000000040673c4 */ /* 0x000ea20000000000 */
[----:B------:R-:W-:-:S06]  /*5670*/  IMAD.U32 R0, RZ, RZ, UR5 ;  /* 0x00000005ff007e24 */ /* 0x000fcc000f8e00ff */
[----:B------:R3:W-:Y:S01]  /*5680*/  UTCATOMSWS.AND URZ, UR5 ;  /* 0x0000000500ff79e3 */ /* 0x0007e20008000000 */
[----:B------:R-:W4:Y:S01]  /*5690*/  REDUX UR7, R0 ;  /* 0x00000000000773c4 */ /* 0x000f220000000000 */
[----:B-1----:R-:W-:Y:S01]  /*56a0*/  ISETP.EQ.U32.AND P0, PT, R2, UR4, PT ;  /* 0x0000000402007c0c */ /* 0x002fe2000bf02070 */
[----:B--2---:R-:W-:Y:S01]  /*56b0*/  IMAD.U32 R2, RZ, RZ, UR6 ;  /* 0x00000006ff027e24 */ /* 0x004fe2000f8e00ff */
[----:B----4-:R-:W-:-:S11]  /*56c0*/  MOV R3, UR7 ;  /* 0x0000000700037c02 */ /* 0x010fd60008000f00 */
[----:B------:R3:W-:Y:S04]  /*56d0*/  @P0 ATOMS.AND RZ, [UR8+0x14], R3 ;  /* 0x00001403ffff098c */ /* 0x0007e8000a800008 */
[----:B------:R3:W-:Y:S01]  /*56e0*/  @P0 ATOMS.AND RZ, [UR8+0x18], R2 ;  /* 0x00001802ffff098c */ /* 0x0007e2000a800008 */
[----:B------:R-:W-:Y:S05]  /*56f0*/  BRA `(.L_x_88) ;  /* 0x0000000000147947 */ /* 0x000fea0003800000 */
.L_x_87:
[----:B-1----:R-:W-:Y:S02]  /*5700*/  MOV R2, 0x5720 ;  /* 0x0000572000027802 */ /* 0x002fe40000000f00 */
[----:B-----5:R-:W-:Y:S05]  /*5710*/  CALL.REL.NOINC `($__internal_0_$__cuda_sm10x_tcgen05_guardrail_trap_col_being_dealloced_not_returned_by_alloc) ;  /* 0x00000048005c7944 */ /* 0x020fea0003c00000 */
[----:B------:R-:W-:Y:S05]  /*5720*/  BRA `(.L_x_88) ;  /* 0x0000000000087947 */ /* 0x000fea0003800000 */
.L_x_86:
[----:B-1----:R-:W-:Y:S02]  /*5730*/  MOV R2, 0x5750 ;  /* 0x0000575000027802 */ /* 0x002fe40000000f00 */
[----:B-----5:R-:W-:Y:S05]  /*5740*/  CALL.REL.NOINC `($__internal_2_$__cuda_sm10x_tcgen05_guardrail_trap_unallocated_columns_being_dealloced) ;  /* 0x0000004800687944 */ /* 0x020fea0003c00000 */
.L_x_88:
[----:B------:R-:W-:Y:S01]  /*5750*/  NOP ;  /* 0x0000000000007918 */ /* 0x000fe20000000000 */
[----:B---3--:R-:W-:Y:S05]  /*5760*/  EXIT ;  /* 0x000000000000794d */ /* 0x008fea0003800000 */
.L_x_59:
[----:B------:R-:W-:-:S09]  /*5770*/  UISETP.NE.OR UP0, UPT, UR22, 0x3, !UP3 ;  /* 0x000000031600788c */ /* 0x000fd2000df05670 */
[----:B------:R-:W-:Y:S05]  /*5780*/  BRA.U UP0, `(.L_x_89) ;  /* 0x0000000d00fc7547 */ /* 0x000fea000b800000 */
[----:B------:R-:W1:Y:S01]  /*5790*/  LDCU UR29, c[0x0][0x370] ;  /* 0x00006e00ff1d77ac */ /* 0x000e620008000800 */
[----:B------:R-:W-:Y:S01]  /*57a0*/  R2UR UR6, R88 ;  /* 0x00000000580672ca */ /* 0x000fe200000e0000 */
[----:B------:R-:W2:Y:S01]  /*57b0*/  LDC.64 R16, c[0x0][0x348] ;  /* 0x0000d200ff107b82 */ /* 0x000ea20000000a00 */
[----:B------:R-:W-:Y:S01]  /*57c0*/  HFMA2 R13, -RZ, RZ, 0, 0 ;  /* 0x00000000ff0d7431 */ /* 0x000fe200000001ff */
[----:B------:R-:W1:Y:S01]  /*57d0*/  LDCU.128 UR32, c[0x0][0xf10] ;  /* 0x0001e200ff2077ac */ /* 0x000e620008000c00 */
[----:B------:R-:W-:Y:S01]  /*57e0*/  IMAD.MOV.U32 R15, RZ, RZ, 0x1 ;  /* 0x00000001ff0f7424 */ /* 0x000fe200078e00ff */
[----:B------:R-:W-:Y:S01]  /*57f0*/  MOV R7, 0x2000 ;  /* 0x0000200000077802 */ /* 0x000fe20000000f00 */
[----:B------:R-:W-:Y:S01]  /*5800*/  IMAD.MOV.U32 R14, RZ, RZ, RZ ;  /* 0x000000ffff0e7224 */ /* 0x000fe200078e00ff */
[----:B------:R-:W3:Y:S02]  /*5810*/  LDCU UR27, c[0x0][0x374] ;  /* 0x00006e80ff1b77ac */ /* 0x000ee40008000800 */
[----:B------:R-:W4:Y:S01]  /*5820*/  LDC.64 R2, c[0x0][0xc88] ;  /* 0x00032200ff027b82 */ /* 0x000f220000000a00 */
[----:B------:R-:W3:Y:S01]  /*5830*/  LDCU UR15, c[0x0][0xf0c] ;  /* 0x0001e180ff0f77ac */ /* 0x000ee20008000800 */
[----:B------:R-:W3:Y:S06]  /*5840*/  LDCU UR36, c[0x0][0xf20] ;  /* 0x0001e400ff2477ac */ /* 0x000eec0008000800 */
[----:B------:R-:W2:Y:S01]  /*5850*/  LDC.64 R4, c[0x0][0xc90] ;  /* 0x00032400ff047b82 */ /* 0x000ea20000000a00 */
[----:B------:R-:W3:Y:S01]  /*5860*/  LDCU UR4, c[0x0][0xf30] ;  /* 0x0001e600ff0477ac */ /* 0x000ee20008000800 */
[----:B------:R-:W-:Y:S01]  /*5870*/  UMOV UR24, 0x400 ;  /* 0x0000040000187882 */ /* 0x000fe20000000000 */
[----:B------:R-:W-:-:S02]  /*5880*/  UPLOP3.LUT UP3, UPT, UPT, UPT, UPT, 0x40, 0x4 ;  /* 0x000000000004789c */ /* 0x000fc40003f6e870 */
[----:B------:R-:W-:Y:S02]  /*5890*/  ULEA UR24, UR6, UR24, 0x18 ;  /* 0x0000001806187291 */ /* 0x000fe4000f8ec0ff */
[----:B-1----:R-:W-:Y:S02]  /*58a0*/  UIMAD.WIDE.U32 UR6, UR29, UR32, URZ ;  /* 0x000000201d0672a5 */ /* 0x002fe4000f8e00ff */
[----:B---3--:R-:W-:Y:S02]  /*58b0*/  UIMAD.WIDE.U32 UR8, UR27, UR35, URZ ;  /* 0x000000231b0872a5 */ /* 0x008fe4000f8e00ff */
[----:B------:R-:W-:Y:S02]  /*58c0*/  UISETP.GE.AND UP0, UPT, UR39, 0x1, UPT ;  /* 0x000000012700788c */ /* 0x000fe4000bf06270 */
[----:B------:R-:W-:Y:S01]  /*58d0*/  UISETP.NE.AND UP4, UPT, UR39, 0x1, UPT ;  /* 0x000000012700788c */ /* 0x000fe2000bf85270 */
[----:B------:R-:W-:Y:S02]  /*58e0*/  UMOV UR6, UR7 ;  /* 0x0000000700067c82 */ /* 0x000fe40008000000 */
[----:B------:R-:W-:Y:S01]  /*58f0*/  UMOV UR30, UR9 ;  /* 0x00000009001e7c82 */ /* 0x000fe20008000000 */
[----:B------:R-:W1:Y:S01]  /*5900*/  LDCU.64 UR16, c[0x0][0xf28] ;  /* 0x0001e500ff1077ac */ /* 0x000e620008000a00 */
[----:B------:R-:W-:-:S02]  /*5910*/  UISETP.NE.AND UP6, UPT, UR15, 0x1, UPT ;  /* 0x000000010f00788c */ /* 0x000fc4000bfc5270 */
[----:B------:R-:W-:Y:S02]  /*5920*/  UISETP.NE.AND UP5, UPT, UR34, 0x1, UPT ;  /* 0x000000012200788c */ /* 0x000fe4000bfa5270 */
[----:B------:R-:W-:Y:S02]  /*5930*/  USHF.R.U32.HI UR31, URZ, UR33, UR6 ;  /* 0x00000021ff1f7299 */ /* 0x000fe40008011606 */
[----:B------:R-:W-:Y:S02]  /*5940*/  USHF.R.U32.HI UR30, URZ, UR36, UR30 ;  /* 0x00000024ff1e7299 */ /* 0x000fe4000801161e */
[----:B------:R-:W-:Y:S01]  /*5950*/  UISETP.NE.AND UP2, UPT, UR4, 0x1, UPT ;  /* 0x000000010400788c */ /* 0x000fe2000bf45270 */
[----:B------:R-:W-:-:S10]  /*5960*/  UMOV UR12, URZ ;  /* 0x000000ff000c7c82 */ /* 0x000fd40008000000 */
.L_x_98:
[C---:B------:R-:W-:Y:S02]  /*5970*/  LEA R12, R14.reuse, UR24, 0x3 ;  /* 0x000000180e0c7c11 */ /* 0x040fe4000f8e18ff */
[----:B------:R-:W-:Y:S02]  /*5980*/  SHF.L.U32 R9, R13, 0x1f, RZ ;  /* 0x0000001f0d097819 */ /* 0x000fe400000006ff */
[----:B------:R-:W-:Y:S02]  /*5990*/  LEA R10, R14, UR24, 0x4 ;  /* 0x000000180e0a7c11 */ /* 0x000fe4000f8e20ff */
[----:B---3--:R-:W3:Y:S02]  /*59a0*/  SYNCS.PHASECHK.TRANS64.TRYWAIT P0, [R12+URZ+0x80], R9 ;  /* 0x000080090c0075a7 */ /* 0x008ee400080011ff */
[----:B---3--:R-:W-:Y:S05]  /*59b0*/  @!P0 BRA `(.L_x_90) ;  /* 0x0000004000d88947 */ /* 0x008fea0003800000 */
.L_x_163:
[----:B---3--:R-:W3:Y:S01]  /*59c0*/  LDS.128 R8, [R10+0xf0] ;  /* 0x0000f0000a087984 */ /* 0x008ee20000000c00 */
[----:B------:R-:W-:Y:S01]  /*59d0*/  UISETP.GE.AND UP0, UPT, UR39, 0x1, UPT ;  /* 0x000000012700788c */ /* 0x000fe2000bf06270 */
[----:B------:R-:W-:Y:S01]  /*59e0*/  @!PT LDS RZ, [RZ] ;  /* 0x00000000fffff984 */ /* 0x000fe20000000800 */
[----:B------:R-:W-:Y:S01]  /*59f0*/  @!PT LDS RZ, [RZ] ;  /* 0x00000000fffff984 */ /* 0x000fe20000000800 */
[----:B------:R-:W-:Y:S01]  /*5a00*/  @!PT LDS RZ, [RZ] ;  /* 0x00000000fffff984 */ /* 0x000fe20000000800 */
[----:B------:R-:W-:Y:S01]  /*5a10*/  @!PT LDS RZ, [RZ] ;  /* 0x00000000fffff984 */ /* 0x000fe20000000800 */
[----:B------:R1:W-:Y:S06]  /*5a20*/  MEMBAR.ALL.CTA ;  /* 0x0000000000007992 */ /* 0x0003ec0000008000 */
[----:B-1----:R-:W1:Y:S01]  /*5a30*/  FENCE.VIEW.ASYNC.S ;  /* 0x00000000000073c6 */ /* 0x002e620000000000 */
[----:B---3--:R-:W-:Y:S11]  /*5a40*/  LOP3.LUT P0, RZ, R10, 0x1, RZ, 0xc0, !PT ;  /* 0x000000010aff7812 */ /* 0x008ff6000780c0ff */
[----:B------:R-:W-:Y:S02]  /*5a50*/  @!UPT UIADD3 URZ, UPT, UPT, URZ, URZ, URZ ;  /* 0x000000fffffff290 */ /* 0x000fe4000fffe0ff */
[----:B-1----:R-:W-:Y:S01]  /*5a60*/  VOTEU.ANY UP1, P0 ;  /* 0x0000000000ff7886 */ /* 0x002fe20000020100 */
[----:B------:R-:W-:Y:S11]  /*5a70*/  PLOP3.LUT P0, PT, PT, PT, UP1, 0x80, 0x8 ;  /* 0x000000000008781c */ /* 0x000ff60003f0f018 */
[----:B------:R-:W-:Y:S02]  /*5a80*/  @!UPT UIADD3 URZ, UPT, UPT, URZ, URZ, URZ ;  /* 0x000000fffffff290 */ /* 0x000fe4000fffe0ff */
[----:B------:R-:W-:Y:S02]  /*5a90*/  @P0 SHF.R.U32.HI R0, RZ, 0x10, R9 ;  /* 0x00000010ff000819 */ /* 0x000fe40000011609 */
[----:B------:R-:W-:Y:S02]  /*5aa0*/  @P0 MOV R6, R8 ;  /* 0x0000000800060202 */ /* 0x000fe40000000f00 */
[----:B------:R-:W-:Y:S01]  /*5ab0*/  @P0 R2UR UR4, R0 ;  /* 0x00000000000402ca */ /* 0x000fe200000e0000 */
[----:B------:R-:W-:Y:S01]  /*5ac0*/  VIADD R0, R12, 0x90 ;  /* 0x000000900c007836 */ /* 0x000fe20000000000 */
[----:B------:R-:W-:Y:S02]  /*5ad0*/  @P0 LOP3.LUT R8, R9, 0xffff, RZ, 0xc0, !PT ;  /* 0x0000ffff09080812 */ /* 0x000fe400078ec0ff */
[----:B------:R-:W-:Y:S02]  /*5ae0*/  @P0 R2UR UR6, R6 ;  /* 0x00000000060602ca */ /* 0x000fe400000e0000 */
[----:B------:R-:W-:Y:S02]  /*5af0*/  PRMT R0, RZ, 0x654, R0 ;  /* 0x00000654ff007816 */ /* 0x000fe40000000000 */
[----:B------:R-:W-:Y:S02]  /*5b00*/  @P0 R2UR UR5, R8 ;  /* 0x00000000080502ca */ /* 0x000fe400000e0000 */
[----:B------:R1:W-:Y:S03]  /*5b10*/  SYNCS.ARRIVE.TRANS64.RED.A1T0 RZ, [R0+URZ], RZ ;  /* 0x000000ff00ff79a7 */ /* 0x0003e600081004ff */
[----:B------:R-:W-:Y:S04]  /*5b20*/  @UP1 UMOV UR26, UR4 ;  /* 0x00000004001a1c82 */ /* 0x000fe80008000000 */
[----:B------:R-:W-:Y:S04]  /*5b30*/  @UP1 UMOV UR14, UR6 ;  /* 0x00000006000e1c82 */ /* 0x000fe80008000000 */
[----:B------:R-:W-:Y:S01]  /*5b40*/  @UP1 UMOV UR13, UR5 ;  /* 0x00000005000d1c82 */ /* 0x000fe20008000000 */
[----:B------:R-:W-:Y:S05]  /*5b50*/  BRA.U !UP0, `(.L_x_91) ;  /* 0x0000000108a47547 */ /* 0x000fea000b800000 */
[----:B------:R-:W-:Y:S02]  /*5b60*/  UIMAD.WIDE.U32 UR8, UR13, UR35, URZ ;  /* 0x000000230d0872a5 */ /* 0x000fe4000f8e00ff */
[----:B------:R-:W-:Y:S02]  /*5b70*/  UIMAD.WIDE.U32 UR10, UR14, UR32, URZ ;  /* 0x000000200e0a72a5 */ /* 0x000fe4000f8e00ff */
[----:B------:R-:W-:Y:S02]  /*5b80*/  USEL UR4, UR27, UR30, !UP5 ;  /* 0x0000001e1b047287 */ /* 0x000fe4000e800000 */
[----:B------:R-:W-:Y:S02]  /*5b90*/  USEL UR7, UR29, UR31, !UP6 ;  /* 0x0000001f1d077287 */ /* 0x000fe4000f000000 */
[----:B------:R-:W-:Y:S02]  /*5ba0*/  UIMAD.WIDE.U32 UR18, UR4, UR16, URZ ;  /* 0x00000010041272a5 */ /* 0x000fe4000f8e00ff */
[----:B------:R-:W-:Y:S01]  /*5bb0*/  UIMAD.WIDE.U32 UR20, UR7, UR16, URZ ;  /* 0x00000010071472a5 */ /* 0x000fe2000f8e00ff */
[----:B------:R-:W-:Y:S02]  /*5bc0*/  UMOV UR5, UR9 ;  /* 0x0000000900057c82 */ /* 0x000fe40008000000 */
[----:B------:R-:W-:Y:S03]  /*5bd0*/  USHF.R.U32.HI UR6, URZ, UR36, UR5 ;  /* 0x00000024ff067299 */ /* 0x000fe60008011605 */
[----:B------:R-:W-:Y:S01]  /*5be0*/  UMOV UR5, UR11 ;  /* 0x0000000b00057c82 */ /* 0x000fe20008000000 */
[----:B------:R-:W-:Y:S02]  /*5bf0*/  USEL UR6, UR13, UR6, !UP5 ;  /* 0x000000060d067287 */ /* 0x000fe4000e800000 */
[----:B------:R-:W-:Y:S02]  /*5c00*/  USHF.R.U32.HI UR8, URZ, UR33, UR5 ;  /* 0x00000021ff087299 */ /* 0x000fe40008011605 */
[----:B------:R-:W-:Y:S01]  /*5c10*/  UIMAD.WIDE.U32 UR10, UR6, UR16, URZ ;  /* 0x00000010060a72a5 */ /* 0x000fe2000f8e00ff */
[----:B------:R-:W-:Y:S02]  /*5c20*/  UMOV UR5, UR19 ;  /* 0x0000001300057c82 */ /* 0x000fe40008000000 */
[----:B------:R-:W-:Y:S03]  /*5c30*/  @UP4 USHF.R.U32.HI UR4, URZ, UR17, UR5 ;  /* 0x00000011ff044299 */ /* 0x000fe60008011605 */
[----:B------:R-:W-:Y:S01]  /*5c40*/  UMOV UR5, UR21 ;  /* 0x0000001500057c82 */ /* 0x000fe20008000000 */
[----:B------:R-:W-:Y:S02]  /*5c50*/  UIMAD UR4, UR39, UR4, URZ ;  /* 0x00000004270472a4 */ /* 0x000fe4000f8e02ff */
[----:B------:R-:W-:Y:S02]  /*5c60*/  @UP4 USHF.R.U32.HI UR7, URZ, UR17, UR5 ;  /* 0x00000011ff074299 */ /* 0x000fe40008011605 */
[----:B------:R-:W-:Y:S02]  /*5c70*/  USEL UR5, UR14, UR8, !UP6 ;  /* 0x000000080e057287 */ /* 0x000fe4000f000000 */
[----:B------:R-:W-:Y:S02]  /*5c80*/  UIMAD UR8, UR39, UR7, URZ ;  /* 0x00000007270872a4 */ /* 0x000fe4000f8e02ff */
[----:B------:R-:W-:Y:S03]  /*5c90*/  UISETP.GE.AND UP0, UPT, UR6, UR4, UPT ;  /* 0x000000040600728c */ /* 0x000fe6000bf06270 */
[----:B------:R-:W-:Y:S01]  /*5ca0*/  UMOV UR4, UR11 ;  /* 0x0000000b00047c82 */ /* 0x000fe20008000000 */
[----:B------:R-:W-:Y:S02]  /*5cb0*/  UISETP.GE.OR UP0, UPT, UR5, UR8, UP0 ;  /* 0x000000080500728c */ /* 0x000fe40008706670 */
[----:B------:R-:W-:Y:S02]  /*5cc0*/  USHF.R.U32.HI UR4, URZ, UR17, UR4 ;  /* 0x00000011ff047299 */ /* 0x000fe40008011604 */
[----:B------:R-:W-:Y:S02]  /*5cd0*/  UIMAD.WIDE.U32 UR8, UR5, UR16, URZ ;  /* 0x00000010050872a5 */ /* 0x000fe4000f8e00ff */
[----:B------:R-:W-:Y:S04]  /*5ce0*/  USEL UR10, UR6, UR4, !UP4 ;  /* 0x00000004060a7287 */ /* 0x000fe8000e000000 */
[----:B------:R-:W-:Y:S01]  /*5cf0*/  UIADD3 UR11, UPT, UPT, -UR10, URZ, URZ ;  /* 0x000000ff0a0b7290 */ /* 0x000fe2000fffe1ff */
[----:B------:R-:W-:Y:S02]  /*5d00*/  @!UP0 UMOV UR4, UR9 ;  /* 0x0000000900048c82 */ /* 0x000fe40008000000 */
[----:B------:R-:W-:Y:S02]  /*5d10*/  @!UP0 USHF.R.U32.HI UR4, URZ, UR17, UR4 ;  /* 0x00000011ff048299 */ /* 0x000fe40008011604 */
[----:B------:R-:W-:Y:S02]  /*5d20*/  UIMAD UR8, UR39, UR11, UR6 ;  /* 0x0000000b270872a4 */ /* 0x000fe4000f8e0206 */
[----:B------:R-:W-:Y:S04]  /*5d30*/  @!UP0 USEL UR4, UR5, UR4, !UP4 ;  /* 0x0000000405048287 */ /* 0x000fe8000e000000 */
[----:B------:R-:W-:Y:S02]  /*5d40*/  @!UP0 UIMAD UR8, UR7, UR8, UR4 ;  /* 0x00000008070882a4 */ /* 0x000fe4000f8e0204 */
[----:B------:R-:W-:Y:S02]  /*5d50*/  @!UP0 UIADD3 UR9, UPT, UPT, UR10, -UR4, URZ ;  /* 0x800000040a098290 */ /* 0x000fe4000fffe0ff */
[----:B------:R-:W-:Y:S02]  /*5d60*/  UIADD3 UR4, UPT, UPT, -UR5, URZ, URZ ;  /* 0x000000ff05047290 */ /* 0x000fe4000fffe1ff */
[----:B------:R-:W-:Y:S02]  /*5d70*/  UIADD3 UR7, UPT, UPT, -UR6, URZ, URZ ;  /* 0x000000ff06077290 */ /* 0x000fe4000fffe1ff */
[----:B------:R-:W-:Y:S02]  /*5d80*/  @!UP0 UIMAD UR6, UR9, UR39, UR5 ;  /* 0x00000027090682a4 */ /* 0x000fe4000f8e0205 */
[----:B------:R-:W-:Y:S02]  /*5d90*/  UIMAD UR14, UR15, UR4, UR14 ;  /* 0x000000040f0e72a4 */ /* 0x000fe4000f8e020e */
[----:B------:R-:W-:Y:S01]  /*5da0*/  UIMAD UR13, UR34, UR7, UR13 ;  /* 0x00000007220d72a4 */ /* 0x000fe2000f8e020d */
[----:B------:R-:W-:Y:S02]  /*5db0*/  @!UP0 UMOV UR5, UR8 ;  /* 0x0000000800058c82 */ /* 0x000fe40008000000 */
[----:B------:R-:W-:Y:S02]  /*5dc0*/  UIMAD UR14, UR5, UR15, UR14 ;  /* 0x0000000f050e72a4 */ /* 0x000fe4000f8e020e */
[----:B------:R-:W-:Y:S11]  /*5dd0*/  UIMAD UR13, UR6, UR34, UR13 ;  /* 0x00000022060d72a4 */ /* 0x000ff6000f8e020d */
[----:B------:R-:W-:Y:S01]  /*5de0*/  @!UPT UIADD3 URZ, UPT, UPT, URZ, URZ, URZ ;  /* 0x000000fffffff290 */ /* 0x000fe2000fffe0ff */
.L_x_91:
[----:B------:R-:W3:Y:S01]  /*5df0*/  @!UP2 LDCU.128 UR20, c[0x0][0xf10] ;  /* 0x0001e200ff14a7ac */ /* 0x000ee20008000c00 */
[C---:B--2---:R-:W-:Y:S02]  /*5e00*/  ISETP.NE.U32.AND P1, PT, R4.reuse, RZ, PT ;  /* 0x000000ff0400720c */ /* 0x044fe40003f25070 */
[----:B------:R-:W-:Y:S02]  /*5e10*/  ISETP.NE.U32.AND P0, PT, R4, RZ, PT ;  /* 0x000000ff0400720c */ /* 0x000fe40003f05070 */
[C---:B------:R-:W-:Y:S02]  /*5e20*/  ISETP.NE.AND.EX P1, PT, R5.reuse, RZ, PT, P1 ;  /* 0x000000ff0500720c */ /* 0x040fe40003f25310 */
[----:B------:R-:W-:Y:S01]  /*5e30*/  ISETP.NE.AND.EX P0, PT, R5, RZ, PT, P0 ;  /* 0x000000ff0500720c */ /* 0x000fe20003f05300 */
[----:B------:R-:W2:Y:S01]  /*5e40*/  @!UP2 LDCU UR5, c[0x0][0xf0c] ;  /* 0x0001e180ff05a7ac */ /* 0x000ea20008000800 */
[----:B------:R-:W-:Y:S02]  /*5e50*/  USHF.L.U32 UR11, UR25, 0x7, URZ ;  /* 0x00000007190b7899 */ /* 0x000fe400080006ff */
[----:B------:R-:W-:Y:S02]  /*5e60*/  USHF.L.U32 UR10, UR28, 0x6, URZ ;  /* 0x000000061c0a7899 */ /* 0x000fe400080006ff */
[----:B---3--:R-:W-:Y:S07]  /*5e70*/  UIMAD.WIDE.U32 UR6, UR14, UR20, URZ ;  /* 0x000000140e0672a5 */ /* 0x008fee000f8e00ff */
[----:B------:R-:W-:Y:S01]  /*5e80*/  @!UP2 UMOV UR4, UR7 ;  /* 0x000000070004ac82 */ /* 0x000fe20008000000 */
[----:B--2---:R-:W-:Y:S02]  /*5e90*/  @!UP2 UISETP.NE.AND UP0, UPT, UR5, 0x1, UPT ;  /* 0x000000010500a88c */ /* 0x004fe4000bf05270 */
[----:B------:R-:W-:Y:S02]  /*5ea0*/  @!UP2 USHF.R.U32.HI UR4, URZ, UR21, UR4 ;  /* 0x00000015ff04a299 */ /* 0x000fe40008011604 */
[----:B------:R-:W-:Y:S02]  /*5eb0*/  UIMAD.WIDE.U32 UR6, UR13, UR23, URZ ;  /* 0x000000170d0672a5 */ /* 0x000fe4000f8e00ff */
[----:B------:R-:W-:Y:S02]  /*5ec0*/  @!UP2 USEL UR8, UR14, UR4, !UP0 ;  /* 0x000000040e08a287 */ /* 0x000fe4000c000000 */
[----:B------:R-:W-:Y:S03]  /*5ed0*/  @!UP2 UISETP.NE.AND UP0, UPT, UR22, 0x1, UPT ;  /* 0x000000011600a88c */ /* 0x000fe6000bf05270 */
[----:B------:R-:W-:Y:S02]  /*5ee0*/  @!UP2 UMOV UR6, UR7 ;  /* 0x000000070006ac82 */ /* 0x000fe40008000000 */
[----:B------:R-:W2:Y:S02]  /*5ef0*/  @!UP2 LDCU UR4, c[0x0][0xf20] ;  /* 0x0001e400ff04a7ac */ /* 0x000ea40008000800 */
[----:B--2---:R-:W-:Y:S04]  /*5f00*/  @!UP2 USHF.R.U32.HI UR6, URZ, UR4, UR6 ;  /* 0x00000004ff06a299 */ /* 0x004fe80008011606 */
[----:B------:R-:W-:Y:S04]  /*5f10*/  @!UP2 USEL UR6, UR13, UR6, !UP0 ;  /* 0x000000060d06a287 */ /* 0x000fe8000c000000 */
[----:B------:R-:W-:Y:S02]  /*5f20*/  @!UP2 UIADD3 UR4, UPT, UPT, -UR8, UR6, URZ ;  /* 0x000000060804a290 */ /* 0x000fe4000fffe1ff */
[----:B------:R-:W-:Y:S02]  /*5f30*/  @!UP2 UIADD3 UR6, UPT, UPT, UR8, -UR6, URZ ;  /* 0x800000060806a290 */ /* 0x000fe4000fffe0ff */
[----:B------:R-:W-:Y:S02]  /*5f40*/  @!UP2 UIMAD UR14, UR4, UR5, UR14 ;  /* 0x00000005040ea2a4 */ /* 0x000fe4000f8e020e */
[----:B------:R-:W-:Y:S01]  /*5f50*/  @!UP2 UIMAD UR13, UR6, UR22, UR13 ;  /* 0x00000016060da2a4 */ /* 0x000fe2000f8e020d */
[----:B------:R-:W-:Y:S11]  /*5f60*/  BRA.U UP3, `(.L_x_92) ;  /* 0x0000000103107547 */ /* 0x000ff6000b800000 */
[----:B-1----:R-:W-:Y:S04]  /*5f70*/  MOV R0, UR60 ;  /* 0x0000003c00007c02 */ /* 0x002fe80008000f00 */
[----:B------:R-:W-:Y:S04]  /*5f80*/  SHF.L.U32 R9, R0, 0x1f, RZ ;  /* 0x0000001f00097819 */ /* 0x000fe800000006ff */
[----:B------:R-:W1:Y:S02]  /*5f90*/  SYNCS.PHASECHK.TRANS64.TRYWAIT P2, [UR24+0x78], R9 ;  /* 0x00007809ff0075a7 */ /* 0x000e640008041118 */
[----:B-1----:R-:W-:Y:S05]  /*5fa0*/  @!P2 BRA `(.L_x_93) ;  /* 0x0000003c0070a947 */ /* 0x002fea0003800000 */
.L_x_92:
[----:B------:R-:W-:Y:S05]  /*5fb0*/  @!P1 BRA `(.L_x_94) ;  /* 0x0000000000309947 */ /* 0x000fea0003800000 */
[----:B----4-:R-:W-:Y:S01]  /*5fc0*/  ISETP.NE.U32.AND P1, PT, R2, RZ, PT ;  /* 0x000000ff0200720c */ /* 0x010fe20003f25070 */
[----:B------:R-:W2:Y:S01]  /*5fd0*/  LDCU.64 UR4, c[0x0][0x358] ;  /* 0x00006b00ff0477ac */ /* 0x000ea20008000a00 */
[----:B------:R-:W-:Y:S02]  /*5fe0*/  IMAD.MOV.U32 R84, RZ, RZ, 0x1 ;  /* 0x00000001ff547424 */ /* 0x000fe400078e00ff */
[----:B------:R-:W-:Y:S11]  /*5ff0*/  ISETP.NE.AND.EX P1, PT, R3, RZ, PT, P1 ;  /* 0x000000ff0300720c */ /* 0x000ff60003f25310 */
[----:B------:R-:W-:Y:S02]  /*6000*/  @!UPT UIADD3 URZ, UPT, UPT, URZ, URZ, URZ ;  /* 0x000000fffffff290 */ /* 0x000fe4000fffe0ff */
[----:B-1----:R-:W1:Y:S01]  /*6010*/  @P1 LDC.64 R8, c[0x0][0xc88] ;  /* 0x00032200ff081b82 */ /* 0x002e620000000a00 */
[----:B------:R-:W-:Y:S04]  /*6020*/  @P1 IMAD R0, R4, UR52, RZ ;  /* 0x0000003404001c24 */ /* 0x000fe8000f8e02ff */
[----:B-1----:R-:W-:Y:S04]  /*6030*/  @P1 IMAD.WIDE R8, R0, 0x4, R8 ;  /* 0x0000000400081825 */ /* 0x002fe800078e0208 */
[----:B------:R-:W-:Y:S01]  /*6040*/  HFMA2 R0, -RZ, RZ, 0, 5.9604644775390625e-08 ;  /* 0x00000001ff007431 */ /* 0x000fe200000001ff */
[----:B--2--5:R2:W5:Y:S04]  /*6050*/  @P1 LDG.E R41, desc[UR4][R8.64] ;  /* 0x0000000408291981 */ /* 0x024568000c1e1900 */
[----:B------:R-:W-:Y:S01]  /*6060*/  @!P1 PRMT R84, R0, 0x7610, R84 ;  /* 0x0000761000549816 */ /* 0x000fe20000000054 */
[----:B--2---:R-:W3:Y:S06]  /*6070*/  @!P1 LDC R41, c[0x0][0xc80] ;  /* 0x00032000ff299b82 */ /* 0x004eec0000000800 */
.L_x_94:
[----:B---3-5:R-:W-:Y:S01]  /*6080*/  @!P0 FSETP.EQ.AND P1, PT, R41, RZ, PT ;  /* 0x000000ff2900820b */ /* 0x028fe20003f22000 */
[----:B------:R-:W-:Y:S01]  /*6090*/  @!UPT UIADD3 URZ, UPT, UPT, URZ, URZ, URZ ;  /* 0x000000fffffff290 */ /* 0x000fe2000fffe0ff */
[----:B------:R-:W-:Y:S11]  /*60a0*/  @!P0 BRA `(.L_x_95) ;  /* 0x0000000000188947 */ /* 0x000ff60003800000 */
[----:B------:R-:W-:Y:S02]  /*60b0*/  LOP3.LUT P0, RZ, R84, 0xff, RZ, 0xc0, !PT ;  /* 0x000000ff54ff7812 */ /* 0x000fe4000780c0ff */
[----:B----4-:R-:W-:Y:S04]  /*60c0*/  ISETP.NE.U32.AND P1, PT, R2, RZ, PT ;  /* 0x000000ff0200720c */ /* 0x010fe80003f25070 */
[----:B------:R-:W-:Y:S04]  /*60d0*/  ISETP.NE.AND.EX P1, PT, R3, RZ, PT, P1 ;  /* 0x000000ff0300720c */ /* 0x000fe80003f25310 */
[----:B------:R-:W-:Y:S03]  /*60e0*/  PLOP3.LUT P1, PT, P1, PT, PT, 0x8, 0x80 ;  /* 0x000000000080781c */ /* 0x000fe60000f2e170 */
[----:B------:R-:W-:Y:S11]  /*60f0*/  @P0 FSETP.EQ.AND P1, PT, R41, RZ, PT ;  /* 0x000000ff2900020b */ /* 0x000ff60003f22000 */
[----:B------:R-:W-:Y:S02]  /*6100*/  @!UPT UIADD3 URZ, UPT, UPT, URZ, URZ, URZ ;  /* 0x000000fffffff290 */ /* 0x000fe4000fffe0ff */
.L_x_95:
[----:B------:R-:W-:Y:S01]  /*6110*/  ULEA UR4, UR12, UR24, 0x3 ;  /* 0x000000180c047291 */ /* 0x000fe2000f8e18ff */
[----:B-1----:R-:W-:Y:S02]  /*6120*/  SHF.L.U32 R9, R15, 0x1f, RZ ;  /* 0x0000001f0f097819 */ /* 0x002fe400000006ff */
[----:B------:R-:W-:Y:S04]  /*6130*/  ELECT P0, URZ, PT ;  /* 0x0000000000ff782f */ /* 0x000fe80003800000 */
[----:B------:R-:W-:Y:S02]  /*6140*/  PLOP3.LUT P1, PT, P1, P0, PT, 0xf2, 0x2f ;  /* 0x00000000002f781c */ /* 0x000fe40000f21e72 */
[----:B------:R-:W1:Y:S11]  /*6150*/  SYNCS.PHASECHK.TRANS64.TRYWAIT P2, [UR4+0x58], R9 ;  /* 0x00005809ff0075a7 */ /* 0x000e760008041104 */
[----:B------:R-:W-:Y:S05]  /*6160*/  @!P1 IADD3 R8, P0, PT, R16, 0x980, RZ ;  /* 0x0000098010089810 */ /* 0x000fea0007f1e0ff */
[----:B------:R-:W-:Y:S01]  /*6170*/  @!P1 IMAD.X R6, RZ, RZ, R17, P0 ;  /* 0x000000ffff069224 */ /* 0x000fe200000e0611 */
[----:B-1----:R-:W-:Y:S07]  /*6180*/  @!P2 BRA `(.L_x_96) ;  /* 0x0000003c0010a947 */ /* 0x002fee0003800000 */
.L_x_166:
[----:B------:R-:W-:Y:S01]  /*6190*/  @!P1 R2UR UR7, R6 ;  /* 0x00000000060792ca */ /* 0x000fe200000e0000 */
[----:B------:R-:W-:Y:S01]  /*61a0*/  UIADD3 UR5, UPT, UPT, UR12, 0x1, URZ ;  /* 0x000000010c057890 */ /* 0x000fe2000fffe0ff */
[----:B------:R-:W-:Y:S01]  /*61b0*/  @!P1 R2UR UR6, R8 ;  /* 0x00000000080692ca */ /* 0x000fe200000e0000 */
[----:B------:R-:W-:Y:S01]  /*61c0*/  UIADD3 UR9, UPT, UPT, UR4, 0x40, URZ ;  /* 0x0000004004097890 */ /* 0x000fe2000fffe0ff */
[----:B------:R-:W-:Y:S01]  /*61d0*/  R2UR UR20, R88 ;  /* 0x00000000581472ca */ /* 0x000fe200000e0000 */
[----:B------:R-:W-:Y:S01]  /*61e0*/  UISETP.NE.AND UP0, UPT, UR5, 0x3, UPT ;  /* 0x000000030500788c */ /* 0x000fe2000bf05270 */
[----:B------:R-:W-:Y:S01]  /*61f0*/  @!P1 IMAD.MOV.U32 R6, RZ, RZ, 0x2000 ;  /* 0x00002000ff069424 */ /* 0x000fe200078e00ff */
[----:B------:R-:W-:Y:S01]  /*6200*/  UMOV UR22, 0x0 ;  /* 0x0000000000167882 */ /* 0x000fe20000000000 */
[----:B------:R-:W-:Y:S01]  /*6210*/  UMOV UR23, 0x10000000 ;  /* 0x1000000000177882 */ /* 0x000fe20000000000 */
[----:B------:R-:W-:Y:S04]  /*6220*/  VIADD R14, R14, 0x1 ;  /* 0x000000010e0e7836 */ /* 0x000fe80000000000 */
[----:B-1----:R-:W-:Y:S01]  /*6230*/  IMAD.U32 R9, RZ, RZ, UR7 ;  /* 0x00000007ff097e24 */ /* 0x002fe2000f8e00ff */
[----:B------:R-:W-:Y:S01]  /*6240*/  USEL UR7, URZ, 0x1, UP0 ;  /* 0x00000001ff077887 */ /* 0x000fe20008000000 */
[----:B------:R-:W-:Y:S01]  /*6250*/  IMAD.U32 R8, RZ, RZ, UR6 ;  /* 0x00000006ff087e24 */ /* 0x000fe2000f8e00ff */
[----:B------:R-:W-:Y:S02]  /*6260*/  USEL UR6, UR5, URZ, UP0 ;  /* 0x000000ff05067287 */ /* 0x000fe40008000000 */
[----:B------:R-:W-:Y:S01]  /*6270*/  VOTEU.ALL UP0, P1 ;  /* 0x0000000000ff7886 */ /* 0x000fe20000800000 */
[----:B------:R-:W-:Y:S01]  /*6280*/  @!P1 R2UR UR19, R9 ;  /* 0x00000000091392ca */ /* 0x000fe200000e0000 */
[----:B------:R-:W-:Y:S01]  /*6290*/  UPRMT UR20, UR20, 0x654, UR9 ;  /* 0x0000065414147896 */ /* 0x000fe20008000009 */
[----:B------:R-:W-:Y:S02]  /*62a0*/  @!P1 R2UR UR18, R8 ;  /* 0x00000000081292ca */ /* 0x000fe400000e0000 */
[----:B------:R-:W-:Y:S01]  /*62b0*/  @!UP0 ULEA UR5, UR12, UR24, 0xd ;  /* 0x000000180c058291 */ /* 0x000fe2000f8e68ff */
[----:B------:R-:W-:Y:S02]  /*62c0*/  LOP3.LUT R15, R15, UR7, RZ, 0x3c, !PT ;  /* 0x000000070f0f7c12 */ /* 0x000fe4000f8e3cff */
[----:B------:R-:W-:Y:S01]  /*62d0*/  UMOV UR12, UR52 ;  /* 0x00000034000c7c82 */ /* 0x000fe20008000000 */
[----:B------:R-:W-:Y:S01]  /*62e0*/  @!UP0 UIADD3 UR8, UPT, UPT, UR5, 0x200, URZ ;  /* 0x0000020005088890 */ /* 0x000fe2000fffe0ff */
[----:B------:R-:W-:Y:S01]  /*62f0*/  SHF.L.U32 R0, R15, 0x1f, RZ ;  /* 0x0000001f0f007819 */ /* 0x000fe200000006ff */
[----:B------:R-:W-:Y:S01]  /*6300*/  VOTEU.ALL UP0, P1 ;  /* 0x0000000000ff7886 */ /* 0x000fe20000800000 */
[----:B------:R-:W-:Y:S06]  /*6310*/  ULEA UR5, UR6, UR24, 0x3 ;  /* 0x0000001806057291 */ /* 0x000fec000f8e18ff */
[----:B------:R1:W-:Y:S01]  /*6320*/  @!UP0 UTMALDG.3D [UR8], [UR18], desc[UR22] ;  /* 0x00001608120085b4 */ /* 0x0003e20008011000 */
[----:B------:R1:W-:Y:S01]  /*6330*/  @!P1 SYNCS.ARRIVE.TRANS64.RED.A0TR RZ, [UR4+0x40], R6 ;  /* 0x00004006ffff99a7 */ /* 0x0003e20008300404 */
[----:B------:R-:W-:Y:S01]  /*6340*/  SYNCS.ARRIVE.TRANS64.RED.A1T0 RZ, [UR20], RZ ;  /* 0x000000ffffff79a7 */ /* 0x000fe20008100414 */
[----:B------:R-:W2:Y:S02]  /*6350*/  SYNCS.PHASECHK.TRANS64.TRYWAIT P0, [UR5+0x58], R0 ;  /* 0x00005800ff0075a7 */ /* 0x000ea40008001105 */
[----:B-12---:R-:W-:Y:S05]  /*6360*/  @!P0 BRA `(.L_x_97) ;  /* 0x0000003800b08947 */ /* 0x006fea0003800000 */
.L_x_168:
[----:B------:R-:W-:Y:S01]  /*6370*/  UIADD3 UR9, UPT, UPT, UR5, 0x40, URZ ;  /* 0x0000004005097890 */ /* 0x000fe2000fffe0ff */
[----:B------:R-:W-:Y:S01]  /*6380*/  @!P1 IADD3 R6, P0, PT, R16, 0x980, RZ ;  /* 0x0000098010069810 */ /* 0x000fe20007f1e0ff */
[----:B------:R-:W-:Y:S01]  /*6390*/  UPLOP3.LUT UP3, UPT, UPT, UPT, UPT, 0x80, 0x8 ;  /* 0x000000000008789c */ /* 0x000fe20003f6f070 */
[----:B------:R-:W-:Y:S01]  /*63a0*/  R2UR UR12, R88 ;  /* 0x00000000580c72ca */ /* 0x000fe200000e0000 */
[----:B------:R-:W-:Y:S01]  /*63b0*/  UMOV UR20, 0x0 ;  /* 0x0000000000147882 */ /* 0x000fe20000000000 */
[----:B------:R-:W-:Y:S01]  /*63c0*/  @!P1 R2UR UR7, R6 ;  /* 0x00000000060792ca */ /* 0x000fe200000e0000 */
[----:B-1----:R-:W-:Y:S01]  /*63d0*/  @!P1 IMAD.X R0, RZ, RZ, R17, P0 ;  /* 0x000000ffff009224 */ /* 0x002fe200000e0611 */
[----:B------:R-:W-:Y:S01]  /*63e0*/  UMOV UR21, 0x10000000 ;  /* 0x1000000000157882 */ /* 0x000fe20000000000 */
[----:B------:R-:W-:Y:S01]  /*63f0*/  VOTEU.ALL UP0, P1 ;  /* 0x0000000000ff7886 */ /* 0x000fe20000800000 */
[----:B------:R-:W-:Y:S02]  /*6400*/  R2UR UR23, R86 ;  /* 0x00000000561772ca */ /* 0x000fe400000e0000 */
[----:B------:R-:W-:Y:S02]  /*6410*/  @!P1 R2UR UR4, R0 ;  /* 0x00000000000492ca */ /* 0x000fe400000e0000 */
[----:B------:R-:W-:Y:S01]  /*6420*/  @!UP0 UIADD3 UR10, UPT, UPT, UR10, 0x20, URZ ;  /* 0x000000200a0a8890 */ /* 0x000fe2000fffe0ff */
[----:B------:R-:W-:Y:S02]  /*6430*/  R2UR UR22, R87 ;  /* 0x00000000571672ca */ /* 0x000fe400000e0000 */
[C---:B------:R-:W-:Y:S02]  /*6440*/  ISETP.NE.AND P0, PT, R14.reuse, 0x2, PT ;  /* 0x000000020e00780c */ /* 0x040fe40003f05270 */
[----:B------:R-:W-:Y:S02]  /*6450*/  IMAD.U32 R8, RZ, RZ, UR7 ;  /* 0x00000007ff087e24 */ /* 0x000fe4000f8e00ff */
[----:B------:R-:W-:Y:S02]  /*6460*/  SEL R0, RZ, 0x1, P0 ;  /* 0x00000001ff007807 */ /* 0x000fe40000000000 */
[----:B------:R-:W-:Y:S01]  /*6470*/  SEL R14, R14, RZ, P0 ;  /* 0x000000ff0e0e7207 */ /* 0x000fe20000000000 */
[----:B------:R-:W-:Y:S01]  /*6480*/  UIADD3 UR28, UPT, UPT, UR13, UR23, URZ ;  /* 0x000000170d1c7290 */ /* 0x000fe2000fffe0ff */
[----:B------:R-:W-:Y:S01]  /*6490*/  IMAD.U32 R9, RZ, RZ, UR4 ;  /* 0x00000004ff097e24 */ /* 0x000fe2000f8e00ff */
[----:B------:R-:W-:Y:S01]  /*64a0*/  @!P1 R2UR UR18, R8 ;  /* 0x00000000081292ca */ /* 0x000fe200000e0000 */
[----:B------:R-:W-:Y:S01]  /*64b0*/  @!UP0 ULEA UR4, UR6, UR24, 0xd ;  /* 0x0000001806048291 */ /* 0x000fe2000f8e68ff */
[----:B------:R-:W-:Y:S01]  /*64c0*/  LOP3.LUT R13, R13, R0, RZ, 0x3c, !PT ;  /* 0x000000000d0d7212 */ /* 0x000fe200078e3cff */
[----:B------:R-:W-:Y:S01]  /*64d0*/  UIADD3 UR25, UPT, UPT, UR14, UR22, URZ ;  /* 0x000000160e197290 */ /* 0x000fe2000fffe0ff */
[----:B------:R-:W-:Y:S01]  /*64e0*/  @!P1 R2UR UR19, R9 ;  /* 0x00000000091392ca */ /* 0x000fe200000e0000 */
[----:B------:R-:W-:Y:S02]  /*64f0*/  @!UP0 UIADD3 UR8, UPT, UPT, UR4, 0x200, URZ ;  /* 0x0000020004088890 */ /* 0x000fe4000fffe0ff */
[----:B------:R-:W-:Y:S01]  /*6500*/  UPRMT UR4, UR12, 0x654, UR9 ;  /* 0x000006540c047896 */ /* 0x000fe20008000009 */
[----:B------:R-:W-:Y:S02]  /*6510*/  VOTEU.ALL UP0, P1 ;  /* 0x0000000000ff7886 */ /* 0x000fe40000800000 */
[----:B------:R-:W-:Y:S01]  /*6520*/  UMOV UR12, UR52 ;  /* 0x00000034000c7c82 */ /* 0x000fe20008000000 */
[----:B------:R-:W-:Y:S06]  /*6530*/  UMOV UR52, UR26 ;  /* 0x0000001a00347c82 */ /* 0x000fec0008000000 */
[----:B------:R1:W-:Y:S01]  /*6540*/  @!UP0 UTMALDG.3D [UR8], [UR18], desc[UR20] ;  /* 0x00001408120085b4 */ /* 0x0003e20008011000 */
[----:B------:R3:W-:Y:S01]  /*6550*/  @!P1 SYNCS.ARRIVE.TRANS64.RED.A0TR RZ, [UR5+0x40], R7 ;  /* 0x00004007ffff99a7 */ /* 0x0007e20008300405 */
[----:B------:R-:W-:Y:S01]  /*6560*/  SYNCS.ARRIVE.TRANS64.RED.A1T0 RZ, [UR4], RZ ;  /* 0x000000ffffff79a7 */ /* 0x000fe20008100404 */
[----:B------:R-:W-:Y:S04]  /*6570*/  UIADD3 UR4, UPT, UPT, UR6, 0x1, URZ ;  /* 0x0000000106047890 */ /* 0x000fe8000fffe0ff */
[----:B------:R-:W-:Y:S04]  /*6580*/  UISETP.NE.AND UP0, UPT, UR4, 0x3, UPT ;  /* 0x000000030400788c */ /* 0x000fe8000bf05270 */
[----:B------:R-:W-:Y:S06]  /*6590*/  USEL UR5, URZ, 0x1, UP0 ;  /* 0x00000001ff057887 */ /* 0x000fec0008000000 */
[----:B------:R-:W-:Y:S01]  /*65a0*/  LOP3.LUT R15, R15, UR5, RZ, 0x3c, !PT ;  /* 0x000000050f0f7c12 */ /* 0x000fe2000f8e3cff */
[----:B-1----:R-:W-:Y:S01]  /*65b0*/  USEL UR12, UR4, URZ, UP0 ;  /* 0x000000ff040c7287 */ /* 0x002fe20008000000 */
[----:B------:R-:W-:Y:S11]  /*65c0*/  BRA.U UP1, `(.L_x_98) ;  /* 0xfffffff101e87547 */ /* 0x000ff6000b83ffff */
[----:B------:R-:W-:Y:S01]  /*65d0*/  UIADD3 UR24, UPT, UPT, UR24, 0x58, URZ ;  /* 0x0000005818187890 */ /* 0x000fe2000fffe0ff */
[----:B----4-:R-:W-:-:S03]  /*65e0*/  SHF.L.U32 R3, R15, 0x1f, RZ ;  /* 0x0000001f0f037819 */ /* 0x010fc600000006ff */
[----:B------:R-:W-:-:S09]  /*65f0*/  ULEA UR4, UR12, UR24, 0x3 ;  /* 0x000000180c047291 */ /* 0x000fd2000f8e18ff */
[----:B------:R-:W1:Y:S02]  /*6600*/  SYNCS.PHASECHK.TRANS64.TRYWAIT P0, [UR4], R3 ;  /* 0x00000003ff0075a7 */ /* 0x000e640008001104 */
[----:B-1----:R-:W-:Y:S05]  /*6610*/  @!P0 BRA `(.L_x_99) ;  /* 0x00000038001c8947 */ /* 0x002fea0003800000 */
.L_x_170:
        /* <DEDUP_REMOVED lines=9> */
.L_x_172:
        /* <DEDUP_REMOVED lines=8> */
.L_x_101:
[----:B-1----:R1:W2:Y:S02]  /*6730*/  SYNCS.PHASECHK.TRANS64.TRYWAIT P0, [R0+URZ], R3 ;  /* 0x00000003000075a7 */ /* 0x0022a400080011ff */
[----:B--2---:R-:W-:Y:S05]  /*6740*/  @!P0 NANOSLEEP.SYNCS 0x989680 ;  /* 0x009896800000895d */ /* 0x004fea0003900000 */
[----:B------:R-:W2:Y:S02]  /*6750*/  @!P0 SYNCS.PHASECHK.TRANS64 P0, [R0+URZ], R3 ;  /* 0x00000003000085a7 */ /* 0x000ea400080010ff */
[----:B--2---:R-:W-:Y:S05]  /*6760*/  @P0 EXIT ;  /* 0x000000000000094d */ /* 0x004fea0003800000 */
[----:B------:R-:W-:Y:S05]  /*6770*/  BRA `(.L_x_101) ;  /* 0xfffffffc00ec7947 */ /* 0x000fea000383ffff */
.L_x_89:
[----:B------:R-:W-:-:S06]  /*6780*/  UISETP.GE.AND UP0, UPT, UR22, 0x4, UPT ;  /* 0x000000041600788c */ /* 0x000fcc000bf06270 */
[----:B------:R-:W-:-:S13]  /*6790*/  PLOP3.LUT P0, PT, PT, PT, UP0, 0x80, 0x8 ;  /* 0x000000000008781c */ /* 0x000fda0003f0f008 */
[----:B------:R-:W-:Y:S05]  /*67a0*/  @!P0 EXIT ;  /* 0x000000000000894d */ /* 0x000fea0003800000 */
[----:B------:R-:W-:Y:S01]  /*67b0*/  BAR.SYNC.DEFER_BLOCKING 0x6, 0xa0 ;  /* 0x0182800000007b1d */ /* 0x000fe20000010000 */
[----:B------:R-:W-:Y:S01]  /*67c0*/  R2UR UR4, R88 ;  /* 0x00000000580472ca */ /* 0x000fe200000e0000 */
[C---:B------:R-:W-:Y:S01]  /*67d0*/  IMAD.SHL.U32 R3, R93.reuse, 0x20, RZ ;  /* 0x000000205d037824 */ /* 0x040fe200078e00ff */
[C---:B------:R-:W-:Y:S01]  /*67e0*/  LOP3.LUT R94, R93.reuse, 0x2, RZ, 0xc0, !PT ;  /* 0x000000025d5e7812 */ /* 0x040fe200078ec0ff */
[C---:B------:R-:W-:Y:S01]  /*67f0*/  IMAD.SHL.U32 R98, R93.reuse, 0x4, RZ ;  /* 0x000000045d627824 */ /* 0x040fe200078e00ff */
[----:B------:R-:W-:Y:S01]  /*6800*/  LOP3.LUT R99, R93, 0x60, RZ, 0xc0, !PT ;  /* 0x000000605d637812 */ /* 0x000fe200078ec0ff */
[----:B------:R-:W-:Y:S02]  /*6810*/  UMOV UR46, 0x400 ;  /* 0x00000400002e7882 */ /* 0x000fe40000000000 */
[----:B------:R-:W1:Y:S01]  /*6820*/  LDC.64 R78, c[0x0][0xcb0] ;  /* 0x00032c00ff4e7b82 */ /* 0x000e620000000a00 */
[----:B------:R-:W-:Y:S01]  /*6830*/  LOP3.LUT R5, R3, 0xc0, RZ, 0xc0, !PT ;  /* 0x000000c003057812 */ /* 0x000fe200078ec0ff */
[C---:B------:R-:W-:Y:S01]  /*6840*/  IMAD.U32 R37, R93.reuse, 0x10000, RZ ;  /* 0x000100005d257824 */ /* 0x040fe200078e00ff */
[----:B------:R-:W-:Y:S01]  /*6850*/  LOP3.LUT R93, R93, 0x4, RZ, 0xc0, !PT ;  /* 0x000000045d5d7812 */ /* 0x000fe200078ec0ff */
[----:B------:R-:W-:Y:S01]  /*6860*/  HFMA2 R92, -RZ, RZ, 0, 0 ;  /* 0x00000000ff5c7431 */ /* 0x000fe200000001ff */
[----:B------:R-:W-:Y:S01]  /*6870*/  LOP3.LUT R98, R5, 0x18, R98, 0xf8, !PT ;  /* 0x0000001805627812 */ /* 0x000fe200078ef862 */
[----:B------:R-:W-:Y:S01]  /*6880*/  IMAD.MOV.U32 R36, RZ, RZ, RZ ;  /* 0x000000ffff247224 */ /* 0x000fe200078e00ff */
[----:B------:R-:W-:Y:S01]  /*6890*/  ULEA UR46, UR4, UR46, 0x18 ;  /* 0x0000002e042e7291 */ /* 0x000fe2000f8ec0ff */
[----:B------:R-:W2:Y:S01]  /*68a0*/  LDC.64 R76, c[0x0][0xca8] ;  /* 0x00032a00ff4c7b82 */ /* 0x000ea20000000a00 */
[----:B------:R-:W3:Y:S01]  /*68b0*/  LDCU.64 UR4, c[0x0][0xc90] ;  /* 0x00019200ff0477ac */ /* 0x000ee20008000a00 */
[----:B------:R-:W-:Y:S01]  /*68c0*/  LOP3.LUT R37, R37, 0x600000, RZ, 0xc0, !PT ;  /* 0x0060000025257812 */ /* 0x000fe200078ec0ff */
[----:B------:R-:W-:Y:S01]  /*68d0*/  IMAD.MOV.U32 R96, RZ, RZ, RZ ;  /* 0x000000ffff607224 */ /* 0x000fe200078e00ff */
[C---:B------:R-:W-:Y:S01]  /*68e0*/  IADD3 R97, PT, PT, -R93.reuse, 0x2, RZ ;  /* 0x000000025d617810 */ /* 0x040fe20007ffe1ff */
[----:B------:R-:W-:Y:S01]  /*68f0*/  IMAD.MOV.U32 R95, RZ, RZ, RZ ;  /* 0x000000ffff5f7224 */ /* 0x000fe200078e00ff */
[----:B------:R-:W-:Y:S01]  /*6900*/  LOP3.LUT R98, R98, 0xf20, R3, 0xf8, !PT ;  /* 0x00000f2062627812 */ /* 0x000fe200078ef803 */
[----:B------:R-:W-:Y:S01]  /*6910*/  IMAD.MOV R94, RZ, RZ, -R94 ;  /* 0x000000ffff5e7224 */ /* 0x000fe200078e0a5e */
[----:B------:R-:W-:Y:S01]  /*6920*/  IADD3 R93, PT, PT, -R93, RZ, RZ ;  /* 0x000000ff5d5d7210 */ /* 0x000fe20007ffe1ff */
[----:B------:R-:W4:Y:S01]  /*6930*/  LDS R0, [UR46+0x110] ;  /* 0x0001102eff007984 */ /* 0x000f220008000800 */
[----:B------:R-:W-:Y:S01]  /*6940*/  IMAD.SHL.U32 R97, R97, 0x10, RZ ;  /* 0x0000001061617824 */ /* 0x000fe200078e00ff */
[----:B------:R-:W1:Y:S01]  /*6950*/  LDCU UR62, c[0x0][0x370] ;  /* 0x00006e00ff3e77ac */ /* 0x000e620008000800 */
[----:B------:R-:W-:Y:S01]  /*6960*/  UMOV UR54, 0x1 ;  /* 0x0000000100367882 */ /* 0x000fe20000000000 */
[----:B------:R-:W-:Y:S01]  /*6970*/  UMOV UR45, URZ ;  /* 0x000000ff002d7c82 */ /* 0x000fe20008000000 */
[----:B------:R-:W1:Y:S01]  /*6980*/  LDCU UR42, c[0x0][0xf0c] ;  /* 0x0001e180ff2a77ac */ /* 0x000e620008000800 */
[----:B---3--:R-:W-:Y:S01]  /*6990*/  MOV R101, UR4 ;  /* 0x0000000400657c02 */ /* 0x008fe20008000f00 */
[----:B------:R-:W-:Y:S01]  /*69a0*/  IMAD.U32 R100, RZ, RZ, UR5 ;  /* 0x00000005ff647e24 */ /* 0x000fe2000f8e00ff */
[----:B------:R-:W-:Y:S01]  /*69b0*/  UIADD3 UR4, UPT, UPT, UR46, 0x200, URZ ;  /* 0x000002002e047890 */ /* 0x000fe2000fffe0ff */
[----:B------:R-:W3:Y:S05]  /*69c0*/  LDCU UR38, c[0x0][0xf30] ;  /* 0x0001e600ff2677ac */ /* 0x000eea0008000800 */
[----:B------:R-:W-:Y:S01]  /*69d0*/  IMAD.U32 R102, RZ, RZ, UR4 ;  /* 0x00000004ff667e24 */ /* 0x000fe2000f8e00ff */
[----:B------:R-:W-:Y:S01]  /*69e0*/  LEA R98, R98, UR4, 0x1 ;  /* 0x0000000462627c11 */ /* 0x000fe2000f8e08ff */
[----:B------:R-:W1:Y:S01]  /*69f0*/  LDCU.64 UR60, c[0x0][0xc88] ;  /* 0x00019100ff3c77ac */ /* 0x000e620008000a00 */
[----:B------:R-:W1:Y:S01]  /*6a00*/  LDCU.64 UR40, c[0x0][0xf28] ;  /* 0x0001e500ff2877ac */ /* 0x000e620008000a00 */
[----:B------:R-:W1:Y:S01]  /*6a10*/  LDCU.128 UR56, c[0x0][0xf10] ;  /* 0x0001e200ff3877ac */ /* 0x000e620008000c00 */
[----:B------:R-:W1:Y:S01]  /*6a20*/  LDCU UR55, c[0x0][0x374] ;  /* 0x00006e80ff3777ac */ /* 0x000e620008000800 */
[----:B------:R-:W-:Y:S01]  /*6a30*/  UMOV UR53, URZ ;  /* 0x000000ff00357c82 */ /* 0x000fe20008000000 */
[----:B------:R-:W-:Y:S01]  /*6a40*/  UMOV UR47, URZ ;  /* 0x000000ff002f7c82 */ /* 0x000fe20008000000 */
[----:B--234-:R-:W-:-:S07]  /*6a50*/  IMAD.IADD R37, R0, 0x1, R37 ;  /* 0x0000000100257824 */ /* 0x01cfce00078e0225 */
.L_x_132:
[C---:B------:R-:W-:Y:S02]  /*6a60*/  LEA R3, R92.reuse, UR46, 0x3 ;  /* 0x0000002e5c037c11 */ /* 0x040fe4000f8e18ff */
[----:B------:R-:W-:Y:S02]  /*6a70*/  SHF.L.U32 R0, R95, 0x1f, RZ ;  /* 0x0000001f5f007819 */ /* 0x000fe400000006ff */
[----:B------:R-:W-:Y:S02]  /*6a80*/  LEA R5, R92, UR46, 0x4 ;  /* 0x0000002e5c057c11 */ /* 0x000fe4000f8e20ff */
[----:B------:R-:W2:Y:S02]  /*6a90*/  SYNCS.PHASECHK.TRANS64.TRYWAIT P0, [R3+URZ+0x80], R0 ;  /* 0x00008000030075a7 */ /* 0x000ea400080011ff */
[----:B-12---:R-:W-:Y:S05]  /*6aa0*/  @!P0 BRA `(.L_x_102) ;  /* 0x0000003400288947 */ /* 0x006fea0003800000 */
.L_x_173:
[----:B------:R-:W3:Y:S01]  /*6ab0*/  LDS.128 R4, [R5+0xf0] ;  /* 0x0000f00005047984 */ /* 0x000ee20000000c00 */
[----:B------:R-:W-:Y:S01]  /*6ac0*/  UISETP.GE.AND UP0, UPT, UR39, 0x1, UPT ;  /* 0x000000012700788c */ /* 0x000fe2000bf06270 */
[----:B------:R-:W-:Y:S01]  /*6ad0*/  @!PT LDS RZ, [RZ] ;  /* 0x00000000fffff984 */ /* 0x000fe20000000800 */
[----:B------:R-:W-:Y:S01]  /*6ae0*/  @!PT LDS RZ, [RZ] ;  /* 0x00000000fffff984 */ /* 0x000fe20000000800 */
[----:B------:R-:W-:Y:S01]  /*6af0*/  @!PT LDS RZ, [RZ] ;  /* 0x00000000fffff984 */ /* 0x000fe20000000800 */
[----:B------:R-:W-:Y:S01]  /*6b00*/  @!PT LDS RZ, [RZ] ;  /* 0x00000000fffff984 */ /* 0x000fe20000000800 */
[----:B------:R4:W-:Y:S06]  /*6b10*/  MEMBAR.ALL.CTA ;  /* 0x0000000000007992 */ /* 0x0009ec0000008000 */
[----:B----4-:R-:W4:Y:S01]  /*6b20*/  FENCE.VIEW.ASYNC.S ;  /* 0x00000000000073c6 */ /* 0x010f220000000000 */
[----:B---3--:R-:W-:Y:S11]  /*6b30*/  LOP3.LUT P0, RZ, R6, 0x1, RZ, 0xc0, !PT ;  /* 0x0000000106ff7812 */ /* 0x008ff6000780c0ff */
[----:B------:R-:W-:Y:S02]  /*6b40*/  @!UPT UIADD3 URZ, UPT, UPT, URZ, URZ, URZ ;  /* 0x000000fffffff290 */ /* 0x000fe4000fffe0ff */
[----:B----4-:R-:W-:Y:S01]  /*6b50*/  VOTEU.ANY UP1, P0 ;  /* 0x0000000000ff7886 */ /* 0x010fe20000020100 */
[----:B------:R-:W-:Y:S01]  /*6b60*/  PLOP3.LUT P0, PT, PT, PT, UP1, 0x80, 0x8 ;  /* 0x000000000008781c */ /* 0x000fe20003f0f018 */
[----:B------:R-:W-:Y:S06]  /*6b70*/  UP2UR UR4, UPR, URZ, 0x2 ;  /* 0x00000002ff047883 */ /* 0x000fec0008000000 */
[----:B------:R-:W-:Y:S06]  /*6b80*/  IMAD.U32 R103, RZ, RZ, UR4 ;  /* 0x00000004ff677e24 */ /* 0x000fec000f8e00ff */
[----:B--2---:R-:W-:Y:S02]  /*6b90*/  @P0 SHF.R.U32.HI R0, RZ, 0x10, R5 ;  /* 0x00000010ff000819 */ /* 0x004fe40000011605 */
        /* <DEDUP_REMOVED lines=12> */
[----:B------:R-:W3:Y:S01]  /*6c60*/  LDCU UR12, c[0x0][0xf20] ;  /* 0x0001e400ff0c77ac */ /* 0x000ee20008000800 */
[----:B-1----:R-:W-:Y:S02]  /*6c70*/  UIMAD.WIDE.U32 UR4, UR55, UR59, URZ ;  /* 0x0000003b370472a5 */ /* 0x002fe4000f8e00ff */
[----:B------:R-:W-:Y:S02]  /*6c80*/  UIMAD.WIDE.U32 UR6, UR62, UR56, URZ ;  /* 0x000000383e0672a5 */ /* 0x000fe4000f8e00ff */
[----:B------:R-:W-:Y:S02]  /*6c90*/  UISETP.NE.AND UP0, UPT, UR58, 0x1, UPT ;  /* 0x000000013a00788c */ /* 0x000fe4000bf05270 */
[----:B------:R-:W-:Y:S02]  /*6ca0*/  UIMAD.WIDE.U32 UR8, UR36, UR59, URZ ;  /* 0x0000003b240872a5 */ /* 0x000fe4000f8e00ff */
[----:B------:R-:W-:Y:S02]  /*6cb0*/  UIMAD.WIDE.U32 UR10, UR37, UR56, URZ ;  /* 0x00000038250a72a5 */ /* 0x000fe4000f8e00ff */
[----:B------:R-:W-:Y:S02]  /*6cc0*/  UISETP.NE.AND UP1, UPT, UR42, 0x1, UPT ;  /* 0x000000012a00788c */ /* 0x000fe4000bf25270 */
[----:B------:R-:W-:Y:S01]  /*6cd0*/  UISETP.NE.AND UP2, UPT, UR39, 0x1, UPT ;  /* 0x000000012700788c */ /* 0x000fe2000bf45270 */
[----:B------:R-:W-:Y:S02]  /*6ce0*/  UMOV UR4, UR5 ;  /* 0x0000000500047c82 */ /* 0x000fe40008000000 */
[----:B---3--:R-:W-:Y:S03]  /*6cf0*/  USHF.R.U32.HI UR5, URZ, UR12, UR4 ;  /* 0x0000000cff057299 */ /* 0x008fe60008011604 */
[----:B------:R-:W-:Y:S02]  /*6d00*/  UMOV UR4, UR7 ;  /* 0x0000000700047c82 */ /* 0x000fe40008000000 */
[----:B------:R-:W-:Y:S02]  /*6d10*/  USHF.R.U32.HI UR7, URZ, UR57, UR4 ;  /* 0x00000039ff077299 */ /* 0x000fe40008011604 */
[----:B------:R-:W-:Y:S02]  /*6d20*/  USEL UR4, UR55, UR5, !UP0 ;  /* 0x0000000537047287 */ /* 0x000fe4000c000000 */
[----:B------:R-:W-:Y:S01]  /*6d30*/  USEL UR7, UR62, UR7, !UP1 ;  /* 0x000000073e077287 */ /* 0x000fe2000c800000 */
[----:B------:R-:W-:Y:S01]  /*6d40*/  UMOV UR5, UR9 ;  /* 0x0000000900057c82 */ /* 0x000fe20008000000 */
[----:B------:R-:W-:Y:S02]  /*6d50*/  UIMAD.WIDE.U32 UR8, UR4, UR40, URZ ;  /* 0x00000028040872a5 */ /* 0x000fe4000f8e00ff */
[----:B------:R-:W-:Y:S03]  /*6d60*/  USHF.R.U32.HI UR6, URZ, UR12, UR5 ;  /* 0x0000000cff067299 */ /* 0x000fe60008011605 */
[----:B------:R-:W-:Y:S01]  /*6d70*/  UMOV UR5, UR11 ;  /* 0x0000000b00057c82 */ /* 0x000fe20008000000 */
[----:B------:R-:W-:Y:S02]  /*6d80*/  UIMAD.WIDE.U32 UR10, UR7, UR40, URZ ;  /* 0x00000028070a72a5 */ /* 0x000fe4000f8e00ff */
[----:B------:R-:W-:Y:S02]  /*6d90*/  USHF.R.U32.HI UR12, URZ, UR57, UR5 ;  /* 0x00000039ff0c7299 */ /* 0x000fe40008011605 */
[----:B------:R-:W-:Y:S01]  /*6da0*/  USEL UR6, UR36, UR6, !UP0 ;  /* 0x0000000624067287 */ /* 0x000fe2000c000000 */
[----:B------:R-:W-:Y:S02]  /*6db0*/  UMOV UR5, UR9 ;  /* 0x0000000900057c82 */ /* 0x000fe40008000000 */
[----:B------:R-:W-:Y:S01]  /*6dc0*/  UMOV UR10, UR11 ;  /* 0x0000000b000a7c82 */ /* 0x000fe20008000000 */
[----:B------:R-:W-:Y:S02]  /*6dd0*/  @UP2 USHF.R.U32.HI UR4, URZ, UR41, UR5 ;  /* 0x00000029ff042299 */ /* 0x000fe40008011605 */
[----:B------:R-:W-:Y:S02]  /*6de0*/  @UP2 USHF.R.U32.HI UR7, URZ, UR41, UR10 ;  /* 0x00000029ff072299 */ /* 0x000fe4000801160a */
[----:B------:R-:W-:Y:S02]  /*6df0*/  UIMAD UR4, UR39, UR4, URZ ;  /* 0x00000004270472a4 */ /* 0x000fe4000f8e02ff */
[----:B------:R-:W-:Y:S02]  /*6e00*/  UIMAD.WIDE.U32 UR10, UR6, UR40, URZ ;  /* 0x00000028060a72a5 */ /* 0x000fe4000f8e00ff */
[----:B------:R-:W-:Y:S02]  /*6e10*/  USEL UR5, UR37, UR12, !UP1 ;  /* 0x0000000c25057287 */ /* 0x000fe4000c800000 */
[----:B------:R-:W-:Y:S02]  /*6e20*/  UIMAD UR8, UR39, UR7, URZ ;  /* 0x00000007270872a4 */ /* 0x000fe4000f8e02ff */
[----:B------:R-:W-:Y:S03]  /*6e30*/  UISETP.GE.AND UP0, UPT, UR6, UR4, UPT ;  /* 0x000000040600728c */ /* 0x000fe6000bf06270 */
[----:B------:R-:W-:Y:S01]  /*6e40*/  UMOV UR4, UR11 ;  /* 0x0000000b00047c82 */ /* 0x000fe20008000000 */
[----:B------:R-:W-:Y:S02]  /*6e50*/  UISETP.GE.OR UP0, UPT, UR5, UR8, UP0 ;  /* 0x000000080500728c */ /* 0x000fe40008706670 */
[----:B------:R-:W-:Y:S02]  /*6e60*/  USHF.R.U32.HI UR4, URZ, UR41, UR4 ;  /* 0x00000029ff047299 */ /* 0x000fe40008011604 */
[----:B------:R-:W-:Y:S02]  /*6e70*/  UIMAD.WIDE.U32 UR8, UR5, UR40, URZ ;  /* 0x00000028050872a5 */ /* 0x000fe4000f8e00ff */
[----:B------:R-:W-:Y:S02]  /*6e80*/  USEL UR11, UR6, UR4, !UP2 ;  /* 0x00000004060b7287 */ /* 0x000fe4000d000000 */
[----:B------:R-:W-:Y:S02]  /*6e90*/  UIADD3 UR8, UPT, UPT, -UR5, URZ, URZ ;  /* 0x000000ff05087290 */ /* 0x000fe4000fffe1ff */
[----:B------:R-:W-:Y:S01]  /*6ea0*/  UIADD3 UR10, UPT, UPT, -UR11, URZ, URZ ;  /* 0x000000ff0b0a7290 */ /* 0x000fe2000fffe1ff */
[----:B------:R-:W-:Y:S01]  /*6eb0*/  @!UP0 UMOV UR4, UR9 ;  /* 0x0000000900048c82 */ /* 0x000fe20008000000 */
[----:B------:R-:W-:Y:S02]  /*6ec0*/  UIADD3 UR9, UPT, UPT, -UR6, URZ, URZ ;  /* 0x000000ff06097290 */ /* 0x000fe4000fffe1ff */
[----:B------:R-:W-:Y:S02]  /*6ed0*/  @!UP0 USHF.R.U32.HI UR4, URZ, UR41, UR4 ;  /* 0x00000029ff048299 */ /* 0x000fe40008011604 */
[----:B------:R-:W-:Y:S02]  /*6ee0*/  UIMAD UR10, UR39, UR10, UR6 ;  /* 0x0000000a270a72a4 */ /* 0x000fe4000f8e0206 */
[----:B------:R-:W-:Y:S04]  /*6ef0*/  @!UP0 USEL UR4, UR5, UR4, !UP2 ;  /* 0x0000000405048287 */ /* 0x000fe8000d000000 */
[----:B------:R-:W-:Y:S02]  /*6f00*/  @!UP0 UIMAD UR10, UR7, UR10, UR4 ;  /* 0x0000000a070a82a4 */ /* 0x000fe4000f8e0204 */
[----:B------:R-:W-:Y:S02]  /*6f10*/  @!UP0 UIADD3 UR11, UPT, UPT, UR11, -UR4, URZ ;  /* 0x800000040b0b8290 */ /* 0x000fe4000fffe0ff */
[----:B------:R-:W-:Y:S02]  /*6f20*/  UIMAD UR7, UR42, UR8, UR37 ;  /* 0x000000082a0772a4 */ /* 0x000fe4000f8e0225 */
[----:B------:R-:W-:Y:S02]  /*6f30*/  @!UP0 UIMAD UR6, UR11, UR39, UR5 ;  /* 0x000000270b0682a4 */ /* 0x000fe4000f8e0205 */
[----:B------:R-:W-:Y:S01]  /*6f40*/  UIMAD UR4, UR58, UR9, UR36 ;  /* 0x000000093a0472a4 */ /* 0x000fe2000f8e0224 */
[----:B------:R-:W-:Y:S02]  /*6f50*/  @!UP0 UMOV UR5, UR10 ;  /* 0x0000000a00058c82 */ /* 0x000fe40008000000 */
[----:B------:R-:W-:Y:S02]  /*6f60*/  UIMAD UR37, UR5, UR42, UR7 ;  /* 0x0000002a052572a4 */ /* 0x000fe4000f8e0207 */
[----:B------:R-:W-:Y:S11]  /*6f70*/  UIMAD UR36, UR6, UR58, UR4 ;  /* 0x0000003a062472a4 */ /* 0x000ff6000f8e0204 */
[----:B------:R-:W-:Y:S01]  /*6f80*/  @!UPT UIADD3 URZ, UPT, UPT, URZ, URZ, URZ ;  /* 0x000000fffffff290 */ /* 0x000fe2000fffe0ff */
.L_x_103:
[----:B------:R-:W-:Y:S01]  /*6f90*/  UISETP.NE.AND UP0, UPT, UR38, 0x1, UPT ;  /* 0x000000012600788c */ /* 0x000fe2000bf05270 */
[----:B------:R-:W-:Y:S01]  /*6fa0*/  R2UR UR11, R102 ;  /* 0x00000000660b72ca */ /* 0x000fe200000e0000 */
[----:B------:R-:W-:Y:S01]  /*6fb0*/  USHF.L.U32 UR50, UR25, 0x7, URZ ;  /* 0x0000000719327899 */ /* 0x000fe200080006ff */
[----:B------:R-:W-:Y:S01]  /*6fc0*/  IADD3 R92, PT, PT, R92, 0x1, RZ ;  /* 0x000000015c5c7810 */ /* 0x000fe20007ffe0ff */
[----:B------:R-:W-:Y:S07]  /*6fd0*/  USHF.L.U32 UR49, UR28, 0x6, URZ ;  /* 0x000000061c317899 */ /* 0x000fee00080006ff */
[----:B------:R-:W3:Y:S01]  /*6fe0*/  @!UP0 LDCU.128 UR12, c[0x0][0xf10] ;  /* 0x0001e200ff0c87ac */ /* 0x000ee20008000c00 */
[----:B------:R-:W4:Y:S01]  /*6ff0*/  @!UP0 LDCU UR5, c[0x0][0xf0c] ;  /* 0x0001e180ff0587ac */ /* 0x000f220008000800 */
[----:B------:R-:W1:Y:S01]  /*7000*/  @!UP0 LDCU UR10, c[0x0][0xf20] ;  /* 0x0001e400ff0a87ac */ /* 0x000e620008000800 */
[----:B---3--:R-:W-:Y:S02]  /*7010*/  UIMAD.WIDE.U32 UR8, UR37, UR12, URZ ;  /* 0x0000000c250872a5 */ /* 0x008fe4000f8e00ff */
[----:B------:R-:W-:Y:S02]  /*7020*/  UIMAD.WIDE.U32 UR6, UR36, UR15, URZ ;  /* 0x0000000f240672a5 */ /* 0x000fe4000f8e00ff */
[----:B------:R-:W-:Y:S03]  /*7030*/  @!UP0 UISETP.NE.AND UP1, UPT, UR14, 0x1, UPT ;  /* 0x000000010e00888c */ /* 0x000fe6000bf25270 */
[----:B------:R-:W-:Y:S01]  /*7040*/  @!UP0 UMOV UR4, UR9 ;  /* 0x0000000900048c82 */ /* 0x000fe20008000000 */
[----:B----4-:R-:W-:Y:S02]  /*7050*/  @!UP0 UISETP.NE.AND UP2, UPT, UR5, 0x1, UPT ;  /* 0x000000010500888c */ /* 0x010fe4000bf45270 */
[----:B------:R-:W-:Y:S01]  /*7060*/  @!UP0 USHF.R.U32.HI UR4, URZ, UR13, UR4 ;  /* 0x0000000dff048299 */ /* 0x000fe20008011604 */
[----:B------:R-:W-:Y:S02]  /*7070*/  @!UP0 UMOV UR6, UR7 ;  /* 0x0000000700068c82 */ /* 0x000fe40008000000 */
[----:B-1----:R-:W-:Y:S02]  /*7080*/  @!UP0 USHF.R.U32.HI UR6, URZ, UR10, UR6 ;  /* 0x0000000aff068299 */ /* 0x002fe40008011606 */
[----:B------:R-:W-:Y:S02]  /*7090*/  @!UP0 USEL UR7, UR37, UR4, !UP2 ;  /* 0x0000000425078287 */ /* 0x000fe4000d000000 */
[----:B------:R-:W-:Y:S04]  /*70a0*/  @!UP0 USEL UR6, UR36, UR6, !UP1 ;  /* 0x0000000624068287 */ /* 0x000fe8000c800000 */
[----:B------:R-:W-:Y:S02]  /*70b0*/  @!UP0 UIADD3 UR4, UPT, UPT, -UR7, UR6, URZ ;  /* 0x0000000607048290 */ /* 0x000fe4000fffe1ff */
[----:B------:R-:W-:Y:S02]  /*70c0*/  @!UP0 UIADD3 UR6, UPT, UPT, UR7, -UR6, URZ ;  /* 0x8000000607068290 */ /* 0x000fe4000fffe0ff */
[----:B------:R-:W-:Y:S02]  /*70d0*/  @!UP0 UIMAD UR37, UR4, UR5, UR37 ;  /* 0x00000005042582a4 */ /* 0x000fe4000f8e0225 */
[----:B------:R-:W-:Y:S02]  /*70e0*/  @!UP0 UIMAD UR36, UR6, UR14, UR36 ;  /* 0x0000000e062482a4 */ /* 0x000fe4000f8e0224 */
[----:B------:R-:W-:Y:S09]  /*70f0*/  ULOP3.LUT UP0, URZ, UR11, 0x1b0, URZ, 0xc0, !UPT ;  /* 0x000001b00bff7892 */ /* 0x000ff2000f80c0ff */
[----:B------:R-:W-:Y:S05]  /*7100*/  BRA.U !UP0, `(.L_x_104) ;  /* 0x00000001087c7547 */ /* 0x000fea000b800000 */
[----:B------:R-:W1:Y:S01]  /*7110*/  LDCU.64 UR8, c[0x4][0x80] ;  /* 0x01001000ff0877ac */ /* 0x000e620008000a00 */
[----:B------:R-:W-:Y:S01]  /*7120*/  MOV R2, 0x0 ;  /* 0x0000000000027802 */ /* 0x000fe20000000f00 */
[----:B------:R-:W-:Y:S02]  /*7130*/  HFMA2 R12, -RZ, RZ, 0, 5.9604644775390625e-08 ;  /* 0x00000001ff0c7431 */ /* 0x000fe400000001ff */
[----:B------:R-:W-:Y:S01]  /*7140*/  IMAD.MOV.U32 R8, RZ, RZ, 0x70 ;  /* 0x00000070ff087424 */ /* 0x000fe200078e00ff */
[----:B------:R3:W4:Y:S01]  /*7150*/  LDC.64 R14, c[0x4][R2] ;  /* 0x01000000020e7b82 */ /* 0x0007220000000a00 */
[----:B------:R-:W2:Y:S01]  /*7160*/  LDCU.64 UR6, c[0x4][0x88] ;  /* 0x01001100ff0677ac */ /* 0x000ea20008000a00 */
[----:B------:R-:W-:Y:S01]  /*7170*/  IMAD.MOV.U32 R13, RZ, RZ, RZ ;  /* 0x000000ffff0d7224 */ /* 0x000fe200078e00ff */
[----:B------:R-:W2:Y:S01]  /*7180*/  LDCU.64 UR4, c[0x4][0x8] ;  /* 0x01000100ff0477ac */ /* 0x000ea20008000a00 */
[----:B-1----:R-:W-:Y:S01]  /*7190*/  MOV R5, UR9 ;  /* 0x0000000900057c02 */ /* 0x002fe20008000f00 */
[----:B------:R-:W-:Y:S01]  /*71a0*/  IMAD.U32 R4, RZ, RZ, UR8 ;  /* 0x00000008ff047e24 */ /* 0x000fe2000f8e00ff */
[----:B--2---:R-:W-:Y:S01]  /*71b0*/  MOV R7, UR7 ;  /* 0x0000000700077c02 */ /* 0x004fe20008000f00 */
[----:B------:R-:W-:Y:S01]  /*71c0*/  IMAD.U32 R6, RZ, RZ, UR6 ;  /* 0x00000006ff067e24 */ /* 0x000fe2000f8e00ff */
[----:B------:R-:W-:Y:S01]  /*71d0*/  MOV R11, UR5 ;  /* 0x00000005000b7c02 */ /* 0x000fe20008000f00 */
[----:B------:R-:W-:Y:S02]  /*71e0*/  IMAD.U32 R10, RZ, RZ, UR4 ;  /* 0x00000004ff0a7e24 */ /* 0x000fe4000f8e00ff */
[----:B------:R-:W-:Y:S07]  /*71f0*/  LEPC R20, `(.L_x_105) ;  /* 0x000000001014794e */ /* 0x000fee0000000000 */
[----:B---345:R-:W-:Y:S05]  /*7200*/  CALL.ABS.NOINC R14 ;  /* 0x000000000e007343 */ /* 0x038fea0003c00000 */
.L_x_105:
[----:B------:R-:W1:Y:S01]  /*7210*/  LDCU.64 UR8, c[0x4][0x80] ;  /* 0x01001000ff0877ac */ /* 0x000e620008000a00 */
[----:B------:R-:W2:Y:S01]  /*7220*/  LDC.64 R2, c[0x4][R2] ;  /* 0x0100000002027b82 */ /* 0x000ea20000000a00 */
[----:B------:R-:W-:Y:S02]  /*7230*/  HFMA2 R12, -RZ, RZ, 0, 5.9604644775390625e-08 ;  /* 0x00000001ff0c7431 */ /* 0x000fe400000001ff */
[----:B------:R-:W-:Y:S02]  /*7240*/  IMAD.MOV.U32 R8, RZ, RZ, 0x70 ;  /* 0x00000070ff087424 */ /* 0x000fe400078e00ff */
[----:B------:R-:W-:Y:S01]  /*7250*/  IMAD.MOV.U32 R13, RZ, RZ, RZ ;  /* 0x000000ffff0d7224 */ /* 0x000fe200078e00ff */
[----:B------:R-:W3:Y:S01]  /*7260*/  LDCU.64 UR6, c[0x4][0x88] ;  /* 0x01001100ff0677ac */ /* 0x000ee20008000a00 */
[----:B------:R-:W4:Y:S01]  /*7270*/  LDCU.64 UR4, c[0x4][0x8] ;  /* 0x01000100ff0477ac */ /* 0x000f220008000a00 */
[----:B-1----:R-:W-:Y:S02]  /*7280*/  MOV R4, UR8 ;  /* 0x0000000800047c02 */ /* 0x002fe40008000f00 */
[----:B------:R-:W-:Y:S02]  /*7290*/  MOV R5, UR9 ;  /* 0x0000000900057c02 */ /* 0x000fe40008000f00 */
[----:B---3--:R-:W-:Y:S01]  /*72a0*/  MOV R7, UR7 ;  /* 0x0000000700077c02 */ /* 0x008fe20008000f00 */
[----:B------:R-:W-:Y:S01]  /*72b0*/  IMAD.U32 R6, RZ, RZ, UR6 ;  /* 0x00000006ff067e24 */ /* 0x000fe2000f8e00ff */
[----:B----4-:R-:W-:Y:S01]  /*72c0*/  MOV R11, UR5 ;  /* 0x00000005000b7c02 */ /* 0x010fe20008000f00 */
[----:B------:R-:W-:Y:S02]  /*72d0*/  IMAD.U32 R10, RZ, RZ, UR4 ;  /* 0x00000004ff0a7e24 */ /* 0x000fe4000f8e00ff */
[----:B------:R-:W-:Y:S07]  /*72e0*/  LEPC R20, `(.L_x_104) ;  /* 0x000000001014794e */ /* 0x000fee0000000000 */
[----:B--2---:R-:W-:Y:S05]  /*72f0*/  CALL.ABS.NOINC R2 ;  /* 0x0000000002007343 */ /* 0x004fea0003c00000 */
.L_x_104:
[----:B------:R-:W-:Y:S02]  /*7300*/  R2UR UR6, R89 ;  /* 0x00000000590672ca */ /* 0x000fe400000e0000 */
[----:B------:R-:W-:Y:S02]  /*7310*/  R2UR UR5, R101 ;  /* 0x00000000650572ca */ /* 0x000fe400000e0000 */
[----:B------:R-:W-:Y:S02]  /*7320*/  R2UR UR4, R100 ;  /* 0x00000000640472ca */ /* 0x000fe400000e0000 */
[----:B------:R-:W-:Y:S02]  /*7330*/  ISETP.NE.U32.AND P4, PT, R78, RZ, PT ;  /* 0x000000ff4e00720c */ /* 0x000fe40003f85070 */
[----:B------:R-:W-:Y:S02]  /*7340*/  ISETP.NE.U32.AND P2, PT, RZ, UR60, PT ;  /* 0x0000003cff007c0c */ /* 0x000fe4000bf45070 */
[----:B------:R-:W-:Y:S02]  /*7350*/  ISETP.NE.AND.EX P4, PT, R79, RZ, PT, P4 ;  /* 0x000000ff4f00720c */ /* 0x000fe40003f85340 */
[----:B------:R-:W-:Y:S01]  /*7360*/  ISETP.NE.AND.EX P2, PT, RZ, UR61, PT, P2 ;  /* 0x0000003dff007c0c */ /* 0x000fe2000bf45320 */
[----:B------:R-:W-:Y:S02]  /*7370*/  UISETP.NE.AND UP2, UPT, UR6, URZ, UPT ;  /* 0x000000ff0600728c */ /* 0x000fe4000bf45270 */
[----:B------:R-:W-:Y:S04]  /*7380*/  UISETP.NE.U32.AND UP0, UPT, UR5, URZ, UPT ;  /* 0x000000ff0500728c */ /* 0x000fe8000bf05070 */
[----:B------:R-:W-:Y:S01]  /*7390*/  UISETP.NE.AND.EX UP1, UPT, UR4, URZ, UPT, UP0 ;  /* 0x000000ff0400728c */ /* 0x000fe2000bf25300 */
[----:B------:R-:W-:Y:S01]  /*73a0*/  PLOP3.LUT P1, PT, PT, PT, UP2, 0x80, 0x8 ;  /* 0x000000000008781c */ /* 0x000fe20003f2f028 */
[----:B------:R-:W-:Y:S03]  /*73b0*/  UPLOP3.LUT UP0, UPT, UPT, UPT, UPT, 0x40, 0x4 ;  /* 0x000000000004789c */ /* 0x000fe60003f0e870 */
[----:B------:R-:W-:Y:S06]  /*73c0*/  @UP2 UPLOP3.LUT UP0, UPT, UPT, UPT, UP1, 0x80, 0x8 ;  /* 0x000000000008289c */ /* 0x000fec0003f0f010 */
[----:B------:R-:W-:Y:S01]  /*73d0*/  PLOP3.LUT P0, PT, PT, PT, UP0, 0x80, 0x8 ;  /* 0x000000000008781c */ /* 0x000fe20003f0f008 */
[----:B------:R-:W-:Y:S01]  /*73e0*/  @!UPT UIADD3 URZ, UPT, UPT, URZ, URZ, URZ ;  /* 0x000000fffffff290 */ /* 0x000fe2000fffe0ff */
[----:B------:R-:W-:Y:S11]  /*73f0*/  BRA.U !UP1, `(.L_x_106) ;  /* 0x0000000109407547 */ /* 0x000ff6000b800000 */
[----:B------:R-:W-:Y:S01]  /*7400*/  UISETP.NE.U32.AND UP0, UPT, UR60, URZ, UPT ;  /* 0x000000ff3c00728c */ /* 0x000fe2000bf05070 */
[----:B------:R-:W-:Y:S01]  /*7410*/  R2UR UR6, R101 ;  /* 0x00000000650672ca */ /* 0x000fe200000e0000 */
[----:B------:R-:W1:Y:S01]  /*7420*/  LDCU.64 UR8, c[0x0][0x358] ;  /* 0x00006b00ff0877ac */ /* 0x000e620008000a00 */
[----:B------:R-:W-:Y:S02]  /*7430*/  HFMA2 R84, -RZ, RZ, 0, 5.9604644775390625e-08 ;  /* 0x00000001ff547431 */ /* 0x000fe400000001ff */
[----:B--2---:R-:W-:Y:S01]  /*7440*/  IMAD.MOV.U32 R0, RZ, RZ, 0x1 ;  /* 0x00000001ff007424 */ /* 0x004fe200078e00ff */
[----:B------:R-:W-:Y:S06]  /*7450*/  UISETP.NE.AND.EX UP0, UPT, UR61, URZ, UPT, UP0 ;  /* 0x000000ff3d00728c */ /* 0x000fec000bf05300 */
[----:B------:R-:W-:Y:S05]  /*7460*/  PLOP3.LUT P3, PT, PT, PT, UP0, 0x80, 0x8 ;  /* 0x000000000008781c */ /* 0x000fea0003f6f008 */
[----:B------:R-:W2:Y:S01]  /*7470*/  @UP0 LDCU.64 UR4, c[0x0][0xc88] ;  /* 0x00019100ff0407ac */ /* 0x000ea20008000a00 */
[----:B------:R-:W-:Y:S07]  /*7480*/  @UP0 UIMAD UR6, UR52, UR6, URZ ;  /* 0x00000006340602a4 */ /* 0x000fee000f8e02ff */
[----:B------:R-:W-:Y:S01]  /*7490*/  @!P3 PRMT R84, R0, 0x7610, R84 ;  /* 0x000076100054b816 */ /* 0x000fe20000000054 */
[----:B--2---:R-:W-:Y:S06]  /*74a0*/  @UP0 UIMAD.WIDE UR4, UR6, 0x4, UR4 ;  /* 0x00000004060408a5 */ /* 0x004fec000f8e0204 */
[----:B------:R-:W-:Y:S02]  /*74b0*/  IMAD.U32 R2, RZ, RZ, UR4 ;  /* 0x00000004ff027e24 */ /* 0x000fe4000f8e00ff */
[----:B------:R-:W-:Y:S03]  /*74c0*/  IMAD.U32 R3, RZ, RZ, UR5 ;  /* 0x00000005ff037e24 */ /* 0x000fe6000f8e00ff */
[----:B------:R-:W2:Y:S02]  /*74d0*/  @!UP0 LDCU UR4, c[0x0][0xc80] ;  /* 0x00019000ff0487ac */ /* 0x000ea40008000800 */
[----:B-1---5:R1:W5:Y:S02]  /*74e0*/  @P3 LDG.E R41, desc[UR8][R2.64] ;  /* 0x0000000802293981 */ /* 0x022364000c1e1900 */
[----:B-12---:R-:W-:Y:S02]  /*74f0*/  @!P3 MOV R41, UR4 ;  /* 0x000000040029bc02 */ /* 0x006fe40008000f00 */
.L_x_106:
[----:B------:R-:W-:Y:S05]  /*7500*/  @!P4 BRA `(.L_x_107) ;  /* 0x000000000024c947 */ /* 0x000fea0003800000 */
[----:B------:R-:W-:Y:S01]  /*7510*/  ISETP.NE.U32.AND P3, PT, R76, RZ, PT ;  /* 0x000000ff4c00720c */ /* 0x000fe20003f65070 */
[----:B------:R-:W1:Y:S03]  /*7520*/  LDCU.64 UR4, c[0x0][0x358] ;  /* 0x00006b00ff0477ac */ /* 0x000e660008000a00 */
[----:B------:R-:W-:Y:S11]  /*7530*/  ISETP.NE.AND.EX P3, PT, R77, RZ, PT, P3 ;  /* 0x000000ff4d00720c */ /* 0x000ff60003f65330 */
[----:B------:R-:W-:Y:S02]  /*7540*/  @!UPT UIADD3 URZ, UPT, UPT, URZ, URZ, URZ ;  /* 0x000000fffffff290 */ /* 0x000fe4000fffe0ff */
[----:B------:R-:W3:Y:S01]  /*7550*/  @P3 LDC.64 R2, c[0x0][0xca8] ;  /* 0x00032a00ff023b82 */ /* 0x000ee20000000a00 */
[----:B--2---:R-:W-:Y:S04]  /*7560*/  @P3 IMAD R0, R78, UR52, RZ ;  /* 0x000000344e003c24 */ /* 0x004fe8000f8e02ff */
[----:B---3--:R-:W-:Y:S05]  /*7570*/  @P3 IMAD.WIDE R2, R0, 0x4, R2 ;  /* 0x0000000400023825 */ /* 0x008fea00078e0202 */
[----:B-1---5:R1:W5:Y:S02]  /*7580*/  @P3 LDG.E R38, desc[UR4][R2.64] ;  /* 0x0000000402263981 */ /* 0x022364000c1e1900 */
[----:B-1----:R-:W3:Y:S02]  /*7590*/  @!P3 LDC R38, c[0x0][0xca0] ;  /* 0x00032800ff26bb82 */ /* 0x002ee40000000800 */
.L_x_107:
[----:B-----5:R-:W-:Y:S01]  /*75a0*/  FSETP.NEU.AND P3, PT, R41, RZ, PT ;  /* 0x000000ff2900720b */ /* 0x020fe20003f6d000 */
[----:B------:R-:W-:Y:S01]  /*75b0*/  ULOP3.LUT UR4, UR54, 0x1, URZ, 0x3c, !UPT ;  /* 0x0000000136047892 */ /* 0x000fe2000f8e3cff */
[----:B------:R-:W-:Y:S01]  /*75c0*/  SEL R5, RZ, 0xffffffff, P2 ;  /* 0xffffffffff057807 */ /* 0x000fe20001000000 */
[----:B------:R-:W-:Y:S01]  /*75d0*/  IMAD.U32 R109, RZ, RZ, UR45 ;  /* 0x0000002dff6d7e24 */ /* 0x000fe2000f8e00ff */
[----:B------:R-:W-:Y:S01]  /*75e0*/  @P1 LOP3.LUT P2, RZ, R84, 0xff, RZ, 0xc0, !PT ;  /* 0x000000ff54ff1812 */ /* 0x000fe2000784c0ff */
[----:B------:R-:W-:Y:S01]  /*75f0*/  IMAD.SHL.U32 R81, R94, 0x10, RZ ;  /* 0x000000105e517824 */ /* 0x000fe200078e00ff */
[----:B------:R-:W-:Y:S01]  /*7600*/  @P1 SEL R2, RZ, 0xffffffff, P3 ;  /* 0xffffffffff021807 */ /* 0x000fe20001800000 */
[----:B------:R-:W-:Y:S01]  /*7610*/  IMAD.U32 R112, RZ, RZ, UR4 ;  /* 0x00000004ff707e24 */ /* 0x000fe2000f8e00ff */
[----:B------:R-:W-:Y:S01]  /*7620*/  LEA R90, R36, UR46, 0x3 ;  /* 0x0000002e245a7c11 */ /* 0x000fe2000f8e18ff */
[----:B------:R-:W-:Y:S01]  /*7630*/  IMAD.SHL.U32 R109, R109, 0x2000, RZ ;  /* 0x000020006d6d7824 */ /* 0x000fe200078e00ff */
[----:B------:R-:W-:Y:S01]  /*7640*/  @P0 SEL R2, R5, R2, !P2 ;  /* 0x0000000205020207 */ /* 0x000fe20005000000 */
[----:B------:R-:W-:Y:S01]  /*7650*/  IMAD.SHL.U32 R80, R93, 0x10, RZ ;  /* 0x000000105d507824 */ /* 0x000fe200078e00ff */
[----:B------:R-:W-:Y:S01]  /*7660*/  SHF.L.U32 R3, R96, 0x1f, RZ ;  /* 0x0000001f60037819 */ /* 0x000fe200000006ff */
[----:B------:R-:W-:Y:S01]  /*7670*/  IMAD.IADD R83, R98, 0x1, R109 ;  /* 0x0000000162537824 */ /* 0x000fe200078e026d */
[----:B------:R-:W-:Y:S01]  /*7680*/  @P1 LOP3.LUT R2, R2, 0x1, RZ, 0xc0, !PT ;  /* 0x0000000102021812 */ /* 0x000fe200078ec0ff */
[----:B------:R-:W-:Y:S01]  /*7690*/  BSSY B1, `(.L_x_108) ;  /* 0x0000039000017945 */ /* 0x000fe20003800000 */
[----:B------:R-:W-:Y:S01]  /*76a0*/  PLOP3.LUT P2, PT, PT, PT, UP1, 0x80, 0x8 ;  /* 0x000000000008781c */ /* 0x000fe20003f4f018 */
[----:B------:R-:W-:Y:S01]  /*76b0*/  IMAD.IADD R82, R83, 0x1, R81 ;  /* 0x0000000153527824 */ /* 0x000fe200078e0251 */
[----:B------:R-:W-:Y:S01]  /*76c0*/  ISETP.NE.U32.OR P5, PT, R2, 0x1, !P1 ;  /* 0x000000010200780c */ /* 0x000fe20004fa5470 */
[----:B------:R-:W-:Y:S01]  /*76d0*/  IMAD.U32 R2, RZ, RZ, UR45 ;  /* 0x0000002dff027e24 */ /* 0x000fe2000f8e00ff */
[----:B------:R-:W-:Y:S01]  /*76e0*/  LOP3.LUT P4, R91, R84, 0xff, RZ, 0xc0, !PT ;  /* 0x000000ff545b7812 */ /* 0x000fe2000788c0ff */
[----:B------:R-:W-:Y:S01]  /*76f0*/  IMAD.MOV.U32 R110, RZ, RZ, 0x1 ;  /* 0x00000001ff6e7424 */ /* 0x000fe200078e00ff */
[----:B------:R-:W-:Y:S01]  /*7700*/  P2R R108, PR, RZ, 0x20 ;  /* 0x00000020ff6c7803 */ /* 0x000fe20000000000 */
[----:B------:R-:W-:Y:S01]  /*7710*/  IMAD R39, R36, 0x40, R37 ;  /* 0x0000004024277824 */ /* 0x000fe200078e0225 */
[----:B--2---:R-:W-:Y:S01]  /*7720*/  LEA R0, R2, UR46, 0x3 ;  /* 0x0000002e02007c11 */ /* 0x004fe2000f8e18ff */
[----:B------:R-:W-:Y:S01]  /*7730*/  IMAD.U32 R111, RZ, RZ, UR45 ;  /* 0x0000002dff6f7e24 */ /* 0x000fe2000f8e00ff */
[----:B------:R-:W-:Y:S02]  /*7740*/  SEL R2, RZ, 0xffffffff, P3 ;  /* 0xffffffffff027807 */ /* 0x000fe40001800000 */
[----:B------:R-:W-:Y:S02]  /*7750*/  CS2R R74, SRZ ;  /* 0x00000000004a7805 */ /* 0x000fe4000001ff00 */
[----:B------:R-:W-:Y:S02]  /*7760*/  CS2R R72, SRZ ;  /* 0x0000000000487805 */ /* 0x000fe4000001ff00 */
[----:B------:R-:W-:Y:S02]  /*7770*/  CS2R R66, SRZ ;  /* 0x0000000000427805 */ /* 0x000fe4000001ff00 */
[----:B------:R-:W-:Y:S02]  /*7780*/  @P2 SEL R2, R5, R2, !P4 ;  /* 0x0000000205022207 */ /* 0x000fe40006000000 */
[----:B------:R-:W-:Y:S02]  /*7790*/  CS2R R64, SRZ ;  /* 0x0000000000407805 */ /* 0x000fe4000001ff00 */
[----:B------:R-:W-:Y:S02]  /*77a0*/  @P5 SHF.L.U32 R7, R112, 0x1f, RZ ;  /* 0x0000001f70075819 */ /* 0x000fe400000006ff */
[----:B------:R-:W-:Y:S02]  /*77b0*/  CS2R R58, SRZ ;  /* 0x00000000003a7805 */ /* 0x000fe4000001ff00 */
[----:B------:R-:W-:Y:S02]  /*77c0*/  LOP3.LUT R2, R2, 0x1, RZ, 0xc0, !PT ;  /* 0x0000000102027812 */ /* 0x000fe400078ec0ff */
[----:B------:R-:W-:Y:S01]  /*77d0*/  CS2R R56, SRZ ;  /* 0x0000000000387805 */ /* 0x000fe2000001ff00 */
[----:B------:R-:W1:Y:S01]  /*77e0*/  @P5 SYNCS.PHASECHK.TRANS64.TRYWAIT P1, [R0+URZ+0x40], R7 ;  /* 0x00004007000055a7 */ /* 0x000e6200080211ff */
[----:B------:R-:W-:Y:S02]  /*77f0*/  CS2R R50, SRZ ;  /* 0x0000000000327805 */ /* 0x000fe4000001ff00 */
[----:B------:R-:W-:Y:S02]  /*7800*/  ISETP.NE.U32.AND P2, PT, R2, 0x1, PT ;  /* 0x000000010200780c */ /* 0x000fe40003f45070 */
[----:B------:R-:W-:Y:S01]  /*7810*/  CS2R R48, SRZ ;  /* 0x0000000000307805 */ /* 0x000fe2000001ff00 */
[----:B------:R-:W-:Y:S01]  /*7820*/  IMAD.IADD R47, R83, 0x1, R80 ;  /* 0x00000001532f7824 */ /* 0x000fe200078e0250 */
[----:B------:R-:W-:Y:S01]  /*7830*/  P2R R113, PR, RZ, 0x4 ;  /* 0x00000004ff717803 */ /* 0x000fe20000000000 */
[----:B------:R-:W-:Y:S01]  /*7840*/  IMAD.IADD R46, R97, 0x1, R82 ;  /* 0x00000001612e7824 */ /* 0x000fe200078e0252 */
[----:B------:R2:W4:Y:S01]  /*7850*/  SYNCS.PHASECHK.TRANS64.TRYWAIT P0, [R90+URZ+0xa0], R3 ;  /* 0x0000a0035a0075a7 */ /* 0x00052200080011ff */
[----:B-1----:R-:W-:Y:S01]  /*7860*/  @P5 SEL R110, RZ, 0x1, !P1 ;  /* 0x00000001ff6e5807 */ /* 0x002fe20004800000 */
[----:B--2---:R-:W-:Y:S06]  /*7870*/  @!P5 BRA `(.L_x_109) ;  /* 0x000000000068d947 */ /* 0x004fec0003800000 */
[----:B------:R-:W-:Y:S01]  /*7880*/  ISETP.NE.AND P1, PT, R110, RZ, PT ;  /* 0x000000ff6e00720c */ /* 0x000fe20003f25270 */
[----:B------:R-:W-:Y:S01]  /*7890*/  BSSY B0, `(.L_x_110) ;  /* 0x000000d000007945 */ /* 0x000fe20003800000 */
[----:B------:R-:W-:Y:S02]  /*78a0*/  CS2R R50, SRZ ;  /* 0x0000000000327805 */ /* 0x000fe4000001ff00 */
[----:B------:R-:W-:Y:S02]  /*78b0*/  CS2R R48, SRZ ;  /* 0x0000000000307805 */ /* 0x000fe4000001ff00 */
[----:B------:R-:W-:Y:S02]  /*78c0*/  CS2R R58, SRZ ;  /* 0x00000000003a7805 */ /* 0x000fe4000001ff00 */
[----:B------:R-:W-:Y:S02]  /*78d0*/  CS2R R56, SRZ ;  /* 0x0000000000387805 */ /* 0x000fe4000001ff00 */
[----:B------:R-:W-:Y:S02]  /*78e0*/  CS2R R66, SRZ ;  /* 0x0000000000427805 */ /* 0x000fe4000001ff00 */
[----:B------:R-:W-:Y:S02]  /*78f0*/  CS2R R64, SRZ ;  /* 0x0000000000407805 */ /* 0x000fe4000001ff00 */
[----:B------:R-:W-:Y:S02]  /*7900*/  CS2R R74, SRZ ;  /* 0x00000000004a7805 */ /* 0x000fe4000001ff00 */
[----:B------:R-:W-:Y:S01]  /*7910*/  CS2R R72, SRZ ;  /* 0x0000000000487805 */ /* 0x000fe2000001ff00 */
[----:B------:R-:W-:Y:S06]  /*7920*/  @P1 BRA `(.L_x_111) ;  /* 0x00000000000c1947 */ /* 0x000fec0003800000 */
[----:B------:R-:W-:Y:S04]  /*7930*/  SHF.L.U32 R5, R112, 0x1f, RZ ;  /* 0x0000001f70057819 */ /* 0x000fe800000006ff */
[----:B------:R-:W1:Y:S02]  /*7940*/  SYNCS.PHASECHK.TRANS64.TRYWAIT P1, [R0+URZ+0x40], R5 ;  /* 0x00004005000075a7 */ /* 0x000e6400080211ff */
[----:B-1----:R-:W-:Y:S05]  /*7950*/  @!P1 BRA `(.L_x_112) ;  /* 0x0000002400909947 */ /* 0x002fea0003800000 */
.L_x_111:
[----:B------:R-:W-:Y:S05]  /*7960*/  BSYNC B0 ;  /* 0x0000000000007941 */ /* 0x000fea0003800000 */
.L_x_110:
[----:B------:R-:W-:Y:S01]  /*7970*/  ISETP.NE.AND P1, PT, R113, RZ, PT ;  /* 0x000000ff7100720c */ /* 0x000fe20003f25270 */
[----:B------:R-:W-:Y:S04]  /*7980*/  UIADD3 UR4, UPT, UPT, UR45, 0x1, URZ ;  /* 0x000000012d047890 */ /* 0x000fe8000fffe0ff */
[----:B------:R-:W-:Y:S04]  /*7990*/  UISETP.NE.AND UP0, UPT, UR4, 0x3, UPT ;  /* 0x000000030400788c */ /* 0x000fe8000bf05270 */
[----:B------:R-:W-:Y:S02]  /*79a0*/  USEL UR5, URZ, 0x1, UP0 ;  /* 0x00000001ff057887 */ /* 0x000fe40008000000 */
[----:B------:R-:W-:Y:S02]  /*79b0*/  USEL UR4, UR4, URZ, UP0 ;  /* 0x000000ff04047287 */ /* 0x000fe40008000000 */
[----:B------:R2:W1:Y:S02]  /*79c0*/  @P1 LDS.128 R48, [R83] ;  /* 0x0000000053301984 */ /* 0x0004640000000c00 */
[----:B------:R-:W-:Y:S02]  /*79d0*/  LOP3.LUT R112, R112, UR5, RZ, 0x3c, !PT ;  /* 0x0000000570707c12 */ /* 0x000fe4000f8e3cff */
[----:B------:R2:W1:Y:S01]  /*79e0*/  @P1 LDS.128 R56, [R82+0x10] ;  /* 0x0000100052381984 */ /* 0x0004620000000c00 */
[----:B------:R-:W-:Y:S03]  /*79f0*/  IMAD.U32 R111, RZ, RZ, UR4 ;  /* 0x00000004ff6f7e24 */ /* 0x000fe6000f8e00ff */
[----:B------:R2:W1:Y:S04]  /*7a00*/  @P1 LDS.128 R64, [R47+0x20] ;  /* 0x000020002f401984 */ /* 0x0004680000000c00 */
[----:B------:R2:W1:Y:S02]  /*7a10*/  @P1 LDS.128 R72, [R46+0x10] ;  /* 0x000010002e481984 */ /* 0x0004640000000c00 */
.L_x_109:
[----:B------:R-:W-:Y:S05]  /*7a20*/  BSYNC B1 ;  /* 0x0000000000017941 */ /* 0x000fea0003800000 */
.L_x_108:
[----:B-1----:R-:W-:Y:S04]  /*7a30*/  SHF.R.U32.HI R0, RZ, 0x15, R39 ;  /* 0x00000015ff007819 */ /* 0x002fe80000011627 */
[----:B------:R-:W-:Y:S01]  /*7a40*/  LOP3.LUT P1, RZ, R0, 0x3, R85, 0x48, !PT ;  /* 0x0000000300ff7812 */ /* 0x000fe20007824855 */
[----:B------:R-:W-:Y:S01]  /*7a50*/  @!UPT UIADD3 URZ, UPT, UPT, URZ, URZ, URZ ;  /* 0x000000fffffff290 */ /* 0x000fe2000fffe0ff */
[----:B----4-:R-:W-:Y:S11]  /*7a60*/  @P0 BRA `(.L_x_113) ;  /* 0x0000000000080947 */ /* 0x010ff60003800000 */
[----:B------:R-:W1:Y:S02]  /*7a70*/  SYNCS.PHASECHK.TRANS64.TRYWAIT P0, [R90+URZ+0xa0], R3 ;  /* 0x0000a0035a0075a7 */ /* 0x000e6400080011ff */
[----:B-1----:R-:W-:Y:S05]  /*7a80*/  @!P0 BRA `(.L_x_114) ;  /* 0x0000002400588947 */ /* 0x002fea0003800000 */
.L_x_113:
[----:B------:R-:W-:Y:S05]  /*7a90*/  @!P1 BRA `(.L_x_115) ;  /* 0x0000000000409947 */ /* 0x000fea0003800000 */
[----:B------:R-:W4:Y:S01]  /*7aa0*/  LDCU.64 UR8, c[0x4][0x70] ;  /* 0x01000e00ff0877ac */ /* 0x000f220008000a00 */
[----:B-1----:R-:W-:Y:S01]  /*7ab0*/  MOV R3, 0x0 ;  /* 0x0000000000037802 */ /* 0x002fe20000000f00 */
[----:B------:R-:W-:Y:S02]  /*7ac0*/  HFMA2 R12, -RZ, RZ, 0, 5.9604644775390625e-08 ;  /* 0x00000001ff0c7431 */ /* 0x000fe400000001ff */
[----:B------:R-:W-:Y:S02]  /*7ad0*/  IMAD.MOV.U32 R8, RZ, RZ, 0x192 ;  /* 0x00000192ff087424 */ /* 0x000fe400078e00ff */
[----:B------:R-:W-:Y:S01]  /*7ae0*/  IMAD.MOV.U32 R13, RZ, RZ, RZ ;  /* 0x000000ffff0d7224 */ /* 0x000fe200078e00ff */
[----:B------:R-:W1:Y:S01]  /*7af0*/  LDCU.64 UR6, c[0x4][0x78] ;  /* 0x01000f00ff0677ac */ /* 0x000e620008000a00 */
[----:B------:R-:W2:Y:S01]  /*7b00*/  LDC.64 R2, c[0x4][R3] ;  /* 0x0100000003027b82 */ /* 0x000ea20000000a00 */
[----:B------:R-:W5:Y:S01]  /*7b10*/  LDCU.64 UR4, c[0x4][0x10] ;  /* 0x01000200ff0477ac */ /* 0x000f620008000a00 */
[----:B----4-:R-:W-:Y:S01]  /*7b20*/  MOV R5, UR9 ;  /* 0x0000000900057c02 */ /* 0x010fe20008000f00 */
[----:B------:R-:W-:Y:S01]  /*7b30*/  IMAD.U32 R4, RZ, RZ, UR8 ;  /* 0x00000008ff047e24 */ /* 0x000fe2000f8e00ff */
[----:B-1----:R-:W-:Y:S01]  /*7b40*/  MOV R7, UR7 ;  /* 0x0000000700077c02 */ /* 0x002fe20008000f00 */
[----:B------:R-:W-:Y:S01]  /*7b50*/  IMAD.U32 R6, RZ, RZ, UR6 ;  /* 0x00000006ff067e24 */ /* 0x000fe2000f8e00ff */
[----:B-----5:R-:W-:Y:S01]  /*7b60*/  MOV R11, UR5 ;  /* 0x00000005000b7c02 */ /* 0x020fe20008000f00 */
[----:B------:R-:W-:Y:S02]  /*7b70*/  IMAD.U32 R10, RZ, RZ, UR4 ;  /* 0x00000004ff0a7e24 */ /* 0x000fe4000f8e00ff */
[----:B------:R-:W-:Y:S07]  /*7b80*/  LEPC R20, `(.L_x_115) ;  /* 0x000000001014794e */ /* 0x000fee0000000000 */
[----:B--23--:R-:W-:Y:S05]  /*7b90*/  CALL.ABS.NOINC R2 ;  /* 0x0000000002007343 */ /* 0x00cfea0003c00000 */
.L_x_115:
[C---:B------:R-:W-:Y:S01]  /*7ba0*/  SHF.L.U32 R40, R48.reuse, 0x10, RZ ;  /* 0x0000001030287819 */ /* 0x040fe200000006ff */
[----:B------:R-:W-:Y:S05]  /*7bb0*/  WARPSYNC.ALL ;  /* 0x0000000000007948 */ /* 0x000fea0003800000 */
[----:B------:R-:W-:Y:S01]  /*7bc0*/  R2UR UR4, R39 ;  /* 0x00000000270472ca */ /* 0x000fe200000e0000 */
[----:B------:R-:W-:Y:S01]  /*7bd0*/  BSSY.RECONVERGENT B0, `(.L_x_116) ;  /* 0x0000087000007945 */ /* 0x000fe20003800200 */
[----:B------:R-:W-:Y:S02]  /*7be0*/  LOP3.LUT R43, R48, 0xffff0000, RZ, 0xc0, !PT ;  /* 0xffff0000302b7812 */ /* 0x000fe400078ec0ff */
[----:B------:R-:W-:Y:S02]  /*7bf0*/  SHF.L.U32 R42, R49, 0x10, RZ ;  /* 0x00000010312a7819 */ /* 0x000fe400000006ff */
[----:B------:R-:W-:Y:S02]  /*7c00*/  SHF.L.U32 R45, R51, 0x10, RZ ;  /* 0x00000010332d7819 */ /* 0x000fe400000006ff */
[----:B------:R-:W-:Y:S02]  /*7c10*/  LOP3.LUT R44, R75, 0xffff0000, RZ, 0xc0, !PT ;  /* 0xffff00004b2c7812 */ /* 0x000fe400078ec0ff */
[----:B------:R-:W-:Y:S03]  /*7c20*/  ISETP.NE.AND P0, PT, R99, RZ, PT ;  /* 0x000000ff6300720c */ /* 0x000fe60003f05270 */
[----:B------:R-:W3:Y:S02]  /*7c30*/  LDTM.x32 R4, tmem[UR4] ;  /* 0x00000004000479ee */ /* 0x000ee400082c0000 */
[C---:B---3--:R-:W-:Y:S01]  /*7c40*/  FMUL R0, R38.reuse, R4 ;  /* 0x0000000426007220 */ /* 0x048fe20000400000 */
[C---:B------:R-:W-:Y:S01]  /*7c50*/  FMUL R2, R38.reuse, R5 ;  /* 0x0000000526027220 */ /* 0x040fe20000400000 */
[C---:B-1----:R-:W-:Y:S01]  /*7c60*/  FMUL R3, R38.reuse, R6 ;  /* 0x0000000626037220 */ /* 0x042fe20000400000 */
[----:B------:R-:W-:Y:S01]  /*7c70*/  FMUL R7, R38, R7 ;  /* 0x0000000726077220 */ /* 0x000fe20000400000 */
[----:B------:R-:W-:Y:S01]  /*7c80*/  FFMA R0, R41, R40, R0 ;  /* 0x0000002829007223 */ /* 0x000fe20000000000 */
[----:B------:R-:W-:Y:S01]  /*7c90*/  LOP3.LUT R40, R49, 0xffff0000, RZ, 0xc0, !PT ;  /* 0xffff000031287812 */ /* 0x000fe200078ec0ff */
[C---:B------:R-:W-:Y:S01]  /*7ca0*/  FFMA R2, R41.reuse, R43, R2 ;  /* 0x0000002b29027223 */ /* 0x040fe20000000002 */
[C---:B------:R-:W-:Y:S01]  /*7cb0*/  SHF.L.U32 R43, R50.reuse, 0x10, RZ ;  /* 0x00000010322b7819 */ /* 0x040fe200000006ff */
[C---:B------:R-:W-:Y:S01]  /*7cc0*/  FFMA R3, R41.reuse, R42, R3 ;  /* 0x0000002a29037223 */ /* 0x040fe20000000003 */
[----:B------:R-:W-:Y:S01]  /*7cd0*/  LOP3.LUT R42, R50, 0xffff0000, RZ, 0xc0, !PT ;  /* 0xffff0000322a7812 */ /* 0x000fe200078ec0ff */
[----:B------:R-:W-:Y:S01]  /*7ce0*/  FMUL R4, R38, R8 ;  /* 0x0000000826047220 */ /* 0x000fe20000400000 */
[----:B------:R-:W-:Y:S01]  /*7cf0*/  F2FP.BF16.F32.PACK_AB R52, R2, R0 ;  /* 0x000000000234723e */ /* 0x000fe200000010ff */
[----:B------:R-:W-:Y:S01]  /*7d00*/  FFMA R7, R41, R40, R7 ;  /* 0x0000002829077223 */ /* 0x000fe20000000007 */
[----:B------:R-:W-:Y:S01]  /*7d10*/  LOP3.LUT R40, R51, 0xffff0000, RZ, 0xc0, !PT ;  /* 0xffff000033287812 */ /* 0x000fe200078ec0ff */
[C---:B------:R-:W-:Y:S01]  /*7d20*/  FMUL R5, R38.reuse, R9 ;  /* 0x0000000926057220 */ /* 0x040fe20000400000 */
[C---:B------:R-:W-:Y:S01]  /*7d30*/  FMUL R6, R38.reuse, R10 ;  /* 0x0000000a26067220 */ /* 0x040fe20000400000 */
[----:B------:R-:W-:Y:S01]  /*7d40*/  FMUL R11, R38, R11 ;  /* 0x0000000b260b7220 */ /* 0x000fe20000400000 */
[----:B------:R-:W-:Y:S01]  /*7d50*/  F2FP.BF16.F32.PACK_AB R53, R7, R3 ;  /* 0x000000030735723e */ /* 0x000fe200000010ff */
[C---:B------:R-:W-:Y:S01]  /*7d60*/  FFMA R4, R41.reuse, R43, R4 ;  /* 0x0000002b29047223 */ /* 0x040fe20000000004 */
[C---:B------:R-:W-:Y:S01]  /*7d70*/  SHF.L.U32 R43, R56.reuse, 0x10, RZ ;  /* 0x00000010382b7819 */ /* 0x040fe200000006ff */
[----:B------:R-:W-:Y:S01]  /*7d80*/  FFMA R5, R41, R42, R5 ;  /* 0x0000002a29057223 */ /* 0x000fe20000000005 */
[----:B------:R-:W-:Y:S01]  /*7d90*/  LOP3.LUT R42, R57, 0xffff0000, RZ, 0xc0, !PT ;  /* 0xffff0000392a7812 */ /* 0x000fe200078ec0ff */
[----:B------:R-:W-:Y:S01]  /*7da0*/  FFMA R6, R41, R45, R6 ;  /* 0x0000002d29067223 */ /* 0x000fe20000000006 */
[----:B------:R-:W-:Y:S01]  /*7db0*/  SHF.L.U32 R45, R57, 0x10, RZ ;  /* 0x00000010392d7819 */ /* 0x000fe200000006ff */
[----:B------:R-:W-:Y:S01]  /*7dc0*/  FFMA R11, R41, R40, R11 ;  /* 0x00000028290b7223 */ /* 0x000fe2000000000b */
[----:B------:R-:W-:Y:S01]  /*7dd0*/  LOP3.LUT R40, R56, 0xffff0000, RZ, 0xc0, !PT ;  /* 0xffff000038287812 */ /* 0x000fe200078ec0ff */
[C---:B------:R-:W-:Y:S01]  /*7de0*/  FMUL R8, R38.reuse, R12 ;  /* 0x0000000c26087220 */ /* 0x040fe20000400000 */
[----:B------:R-:W-:Y:S01]  /*7df0*/  F2FP.BF16.F32.PACK_AB R54, R5, R4 ;  /* 0x000000040536723e */ /* 0x000fe200000010ff */
[C---:B------:R-:W-:Y:S01]  /*7e00*/  FMUL R9, R38.reuse, R13 ;  /* 0x0000000d26097220 */ /* 0x040fe20000400000 */
[----:B------:R-:W-:Y:S01]  /*7e10*/  F2FP.BF16.F32.PACK_AB R55, R11, R6 ;  /* 0x000000060b37723e */ /* 0x000fe200000010ff */
[C---:B------:R-:W-:Y:S01]  /*7e20*/  FMUL R10, R38.reuse, R14 ;  /* 0x0000000e260a7220 */ /* 0x040fe20000400000 */
[----:B------:R-:W-:Y:S01]  /*7e30*/  FMUL R15, R38, R15 ;  /* 0x0000000f260f7220 */ /* 0x000fe20000400000 */
[----:B------:R-:W-:Y:S01]  /*7e40*/  FFMA R8, R41, R43, R8 ;  /* 0x0000002b29087223 */ /* 0x000fe20000000008 */
[----:B------:R-:W-:Y:S01]  /*7e50*/  SHF.L.U32 R43, R59, 0x10, RZ ;  /* 0x000000103b2b7819 */ /* 0x000fe200000006ff */
[C---:B------:R-:W-:Y:S01]  /*7e60*/  FFMA R9, R41.reuse, R40, R9 ;  /* 0x0000002829097223 */ /* 0x040fe20000000009 */
[C---:B------:R-:W-:Y:S01]  /*7e70*/  SHF.L.U32 R40, R58.reuse, 0x10, RZ ;  /* 0x000000103a287819 */ /* 0x040fe200000006ff */
        /* <DEDUP_REMOVED lines=8> */
[----:B------:R-:W-:Y:S01]  /*7f00*/  FMUL R14, R38, R18 ;  /* 0x00000012260e7220 */ /* 0x000fe20000400000 */
[----:B------:R-:W-:Y:S01]  /*7f10*/  FFMA R12, R41, R40, R12 ;  /* 0x00000028290c7223 */ /* 0x000fe2000000000c */
[----:B------:R-:W-:Y:S01]  /*7f20*/  LOP3.LUT R40, R59, 0xffff0000, RZ, 0xc0, !PT ;  /* 0xffff00003b287812 */ /* 0x000fe200078ec0ff */
[C---:B------:R-:W-:Y:S01]  /*7f30*/  FFMA R13, R41.reuse, R42, R13 ;  /* 0x0000002a290d7223 */ /* 0x040fe2000000000d */
[----:B------:R-:W-:Y:S01]  /*7f40*/  LOP3.LUT R42, R64, 0xffff0000, RZ, 0xc0, !PT ;  /* 0xffff0000402a7812 */ /* 0x000fe200078ec0ff */
[----:B------:R-:W-:Y:S01]  /*7f50*/  FMUL R19, R38, R19 ;  /* 0x0000001326137220 */ /* 0x000fe20000400000 */
[----:B------:R-:W-:Y:S01]  /*7f60*/  FFMA R14, R41, R43, R14 ;  /* 0x0000002b290e7223 */ /* 0x000fe2000000000e */
[----:B------:R-:W-:Y:S01]  /*7f70*/  SHF.L.U32 R43, R64, 0x10, RZ ;  /* 0x00000010402b7819 */ /* 0x000fe200000006ff */
[----:B------:R1:W-:Y:S01]  /*7f80*/  STS.128 [R83], R52 ;  /* 0x0000003453007388 */ /* 0x0003e20000000c00 */
[----:B------:R-:W-:Y:S01]  /*7f90*/  F2FP.BF16.F32.PACK_AB R62, R13, R12 ;  /* 0x0000000c0d3e723e */ /* 0x000fe200000010ff */
[C---:B------:R-:W-:Y:S01]  /*7fa0*/  FMUL R16, R38.reuse, R20 ;  /* 0x0000001426107220 */ /* 0x040fe20000400000 */
        /* <DEDUP_REMOVED lines=8> */
[C---:B------:R-:W-:Y:S01]  /*8030*/  FFMA R17, R41.reuse, R42, R17 ;  /* 0x0000002a29117223 */ /* 0x040fe20000000011 */
[----:B------:R-:W-:Y:S01]  /*8040*/  FFMA R18, R41, R45, R18 ;  /* 0x0000002d29127223 */ /* 0x000fe20000000012 */
[----:B------:R1:W-:Y:S01]  /*8050*/  STS.128 [R82+0x10], R60 ;  /* 0x0000103c52007388 */ /* 0x0003e20000000c00 */
[----:B------:R-:W-:Y:S01]  /*8060*/  SHF.L.U32 R45, R67, 0x10, RZ ;  /* 0x00000010432d7819 */ /* 0x000fe200000006ff */
[----:B------:R-:W-:Y:S01]  /*8070*/  FFMA R23, R41, R40, R23 ;  /* 0x0000002829177223 */ /* 0x000fe20000000017 */
[----:B------:R-:W-:Y:S01]  /*8080*/  LOP3.LUT R40, R66, 0xffff0000, RZ, 0xc0, !PT ;  /* 0xffff000042287812 */ /* 0x000fe200078ec0ff */
[C---:B------:R-:W-:Y:S01]  /*8090*/  FMUL R20, R38.reuse, R24 ;  /* 0x0000001826147220 */ /* 0x040fe20000400000 */
[----:B------:R-:W-:Y:S01]  /*80a0*/  LOP3.LUT R42, R67, 0xffff0000, RZ, 0xc0, !PT ;  /* 0xffff0000432a7812 */ /* 0x000fe200078ec0ff */
[C---:B------:R-:W-:Y:S01]  /*80b0*/  FMUL R21, R38.reuse, R25 ;  /* 0x0000001926157220 */ /* 0x040fe20000400000 */
[----:B------:R-:W-:Y:S01]  /*80c0*/  F2FP.BF16.F32.PACK_AB R68, R17, R16 ;  /* 0x000000101144723e */ /* 0x000fe200000010ff */
[C---:B------:R-:W-:Y:S01]  /*80d0*/  FMUL R22, R38.reuse, R26 ;  /* 0x0000001a26167220 */ /* 0x040fe20000400000 */
[----:B------:R-:W-:Y:S01]  /*80e0*/  FMUL R27, R38, R27 ;  /* 0x0000001b261b7220 */ /* 0x000fe20000400000 */
[C---:B------:R-:W-:Y:S01]  /*80f0*/  FFMA R20, R41.reuse, R43, R20 ;  /* 0x0000002b29147223 */ /* 0x040fe20000000014 */
[C---:B------:R-:W-:Y:S01]  /*8100*/  FFMA R21, R41.reuse, R40, R21 ;  /* 0x0000002829157223 */ /* 0x040fe20000000015 */
[C---:B------:R-:W-:Y:S01]  /*8110*/  FFMA R22, R41.reuse, R45, R22 ;  /* 0x0000002d29167223 */ /* 0x040fe20000000016 */
[----:B------:R-:W-:Y:S01]  /*8120*/  FFMA R27, R41, R42, R27 ;  /* 0x0000002a291b7223 */ /* 0x000fe2000000001b */
[----:B------:R-:W-:Y:S01]  /*8130*/  SHF.L.U32 R40, R72, 0x10, RZ ;  /* 0x0000001048287819 */ /* 0x000fe200000006ff */
[----:B------:R-:W-:Y:S01]  /*8140*/  FMUL R24, R38, R28 ;  /* 0x0000001c26187220 */ /* 0x000fe20000400000 */
[----:B------:R-:W-:Y:S01]  /*8150*/  LOP3.LUT R42, R72, 0xffff0000, RZ, 0xc0, !PT ;  /* 0xffff0000482a7812 */ /* 0x000fe200078ec0ff */
[C---:B------:R-:W-:Y:S01]  /*8160*/  FMUL R25, R38.reuse, R29 ;  /* 0x0000001d26197220 */ /* 0x040fe20000400000 */
[----:B------:R-:W-:Y:S01]  /*8170*/  SHF.L.U32 R43, R73, 0x10, RZ ;  /* 0x00000010492b7819 */ /* 0x000fe200000006ff */
[C---:B------:R-:W-:Y:S01]  /*8180*/  FMUL R26, R38.reuse, R30 ;  /* 0x0000001e261a7220 */ /* 0x040fe20000400000 */
[C---:B------:R-:W-:Y:S01]  /*8190*/  FFMA R24, R41.reuse, R40, R24 ;  /* 0x0000002829187223 */ /* 0x040fe20000000018 */
[----:B------:R-:W-:Y:S01]  /*81a0*/  FFMA R25, R41, R42, R25 ;  /* 0x0000002a29197223 */ /* 0x000fe20000000019 */
[----:B------:R-:W-:Y:S01]  /*81b0*/  LOP3.LUT R40, R73, 0xffff0000, RZ, 0xc0, !PT ;  /* 0xffff000049287812 */ /* 0x000fe200078ec0ff */
[----:B------:R-:W-:Y:S01]  /*81c0*/  FFMA R26, R41, R43, R26 ;  /* 0x0000002b291a7223 */ /* 0x000fe2000000001a */
[----:B------:R-:W-:Y:S01]  /*81d0*/  FMUL R31, R38, R31 ;  /* 0x0000001f261f7220 */ /* 0x000fe20000400000 */
[----:B------:R-:W-:Y:S01]  /*81e0*/  SHF.L.U32 R43, R74, 0x10, RZ ;  /* 0x000000104a2b7819 */ /* 0x000fe200000006ff */
[----:B------:R-:W-:Y:S01]  /*81f0*/  FMUL R28, R38, R32 ;  /* 0x00000020261c7220 */ /* 0x000fe20000400000 */
[----:B------:R-:W-:Y:S01]  /*8200*/  LOP3.LUT R42, R74, 0xffff0000, RZ, 0xc0, !PT ;  /* 0xffff00004a2a7812 */ /* 0x000fe200078ec0ff */
[C---:B------:R-:W-:Y:S01]  /*8210*/  FMUL R29, R38.reuse, R33 ;  /* 0x00000021261d7220 */ /* 0x040fe20000400000 */
[----:B------:R-:W-:Y:S01]  /*8220*/  SHF.L.U32 R45, R75, 0x10, RZ ;  /* 0x000000104b2d7819 */ /* 0x000fe200000006ff */
[C---:B------:R-:W-:Y:S01]  /*8230*/  FMUL R30, R38.reuse, R34 ;  /* 0x00000022261e7220 */ /* 0x040fe20000400000 */
[----:B------:R-:W-:Y:S01]  /*8240*/  FFMA R31, R41, R40, R31 ;  /* 0x00000028291f7223 */ /* 0x000fe2000000001f */
[----:B------:R-:W-:Y:S01]  /*8250*/  FMUL R35, R38, R35 ;  /* 0x0000002326237220 */ /* 0x000fe20000400000 */
[----:B------:R-:W-:Y:S01]  /*8260*/  F2FP.BF16.F32.PACK_AB R69, R23, R18 ;  /* 0x000000121745723e */ /* 0x000fe200000010ff */
[----:B------:R-:W-:Y:S01]  /*8270*/  FFMA R28, R41, R43, R28 ;  /* 0x0000002b291c7223 */ /* 0x000fe2000000001c */
[----:B------:R-:W-:Y:S01]  /*8280*/  F2FP.BF16.F32.PACK_AB R70, R21, R20 ;  /* 0x000000141546723e */ /* 0x000fe200000010ff */
[----:B------:R-:W-:Y:S01]  /*8290*/  FFMA R29, R41, R42, R29 ;  /* 0x0000002a291d7223 */ /* 0x000fe2000000001d */
[----:B------:R-:W-:Y:S01]  /*82a0*/  F2FP.BF16.F32.PACK_AB R71, R27, R22 ;  /* 0x000000161b47723e */ /* 0x000fe200000010ff */
[C---:B------:R-:W-:Y:S01]  /*82b0*/  FFMA R30, R41.reuse, R45, R30 ;  /* 0x0000002d291e7223 */ /* 0x040fe2000000001e */
[----:B------:R-:W-:Y:S01]  /*82c0*/  FFMA R35, R41, R44, R35 ;  /* 0x0000002c29237223 */ /* 0x000fe20000000023 */
[----:B------:R-:W-:Y:S02]  /*82d0*/  F2FP.BF16.F32.PACK_AB R104, R25, R24 ;  /* 0x000000181968723e */ /* 0x000fe400000010ff */
[----:B------:R1:W-:Y:S01]  /*82e0*/  STS.128 [R47+0x20], R68 ;  /* 0x000020442f007388 */ /* 0x0003e20000000c00 */
[----:B------:R-:W-:Y:S02]  /*82f0*/  F2FP.BF16.F32.PACK_AB R105, R31, R26 ;  /* 0x0000001a1f69723e */ /* 0x000fe400000010ff */
[----:B------:R-:W-:Y:S02]  /*8300*/  F2FP.BF16.F32.PACK_AB R106, R29, R28 ;  /* 0x0000001c1d6a723e */ /* 0x000fe400000010ff */
[----:B------:R-:W-:Y:S05]  /*8310*/  F2FP.BF16.F32.PACK_AB R107, R35, R30 ;  /* 0x0000001e236b723e */ /* 0x000fea00000010ff */
[----:B------:R1:W-:Y:S01]  /*8320*/  STS.128 [R46+0x10], R104 ;  /* 0x000010682e007388 */ /* 0x0003e20000000c00 */
[----:B------:R-:W-:Y:S01]  /*8330*/  @!PT LDS RZ, [RZ] ;  /* 0x00000000fffff984 */ /* 0x000fe20000000800 */
[----:B------:R-:W-:Y:S01]  /*8340*/  @!PT LDS RZ, [RZ] ;  /* 0x00000000fffff984 */ /* 0x000fe20000000800 */
[----:B------:R-:W-:Y:S01]  /*8350*/  @!PT LDS RZ, [RZ] ;  /* 0x00000000fffff984 */ /* 0x000fe20000000800 */
[----:B------:R-:W-:Y:S01]  /*8360*/  @!PT LDS RZ, [RZ] ;  /* 0x00000000fffff984 */ /* 0x000fe20000000800 */
[----:B------:R3:W-:Y:S07]  /*8370*/  MEMBAR.ALL.CTA ;  /* 0x0000000000007992 */ /* 0x0007ee0000008000 */
[----:B---3--:R-:W3:Y:S02]  /*8380*/  FENCE.VIEW.ASYNC.S ;  /* 0x00000000000073c6 */ /* 0x008ee40000000000 */
[----:B---3--:R-:W-:Y:S06]  /*8390*/  BAR.SYNC.DEFER_BLOCKING 0x1, 0x80 ;  /* 0x0042000000007b1d */ /* 0x008fec0000010000 */
[----:B------:R-:W-:Y:S05]  /*83a0*/  @P0 BRA `(.L_x_117) ;  /* 0x0000000000240947 */ /* 0x000fea0003800000 */
[----:B------:R-:W3:Y:S01]  /*83b0*/  LDCU.64 UR6, c[0x0][0x348] ;  /* 0x00006900ff0677ac */ /* 0x000ee20008000a00 */
[----:B------:R-:W-:Y:S01]  /*83c0*/  R2UR UR5, R109 ;  /* 0x000000006d0572ca */ /* 0x000fe200000e0000 */
[----:B------:R-:W-:Y:S11]  /*83d0*/  UMOV UR51, UR52 ;  /* 0x0000003400337c82 */ /* 0x000ff60008000000 */
[----:B------:R-:W-:Y:S01]  /*83e0*/  @!UPT UIADD3 URZ, UPT, UPT, URZ, URZ, URZ ;  /* 0x000000fffffff290 */ /* 0x000fe2000fffe0ff */
[----:B------:R-:W-:Y:S02]  /*83f0*/  UIADD3 UR48, UPT, UPT, UR46, 0x200, UR5 ;  /* 0x000002002e307890 */ /* 0x000fe4000fffe005 */
[----:B---3--:R-:W-:Y:S04]  /*8400*/  UIADD3 UR4, UP0, UPT, UR6, 0xa80, URZ ;  /* 0x00000a8006047890 */ /* 0x008fe8000ff1e0ff */
[----:B------:R-:W-:Y:S09]  /*8410*/  UIADD3.X UR5, UPT, UPT, URZ, UR7, URZ, UP0, !UPT ;  /* 0x00000007ff057290 */ /* 0x000ff200087fe4ff */
[----:B------:R3:W-:Y:S02]  /*8420*/  UTMASTG.3D [UR48], [UR4] ;  /* 0x00000030040073b5 */ /* 0x0007e40008010000 */
[----:B---3--:R0:W-:Y:S02]  /*8430*/  UTMACMDFLUSH ;  /* 0x00000000000079b7 */ /* 0x0081e40000000000 */
.L_x_117:
[----:B------:R-:W-:Y:S05]  /*8440*/  BSYNC.RECONVERGENT B0 ;  /* 0x0000000000007941 */ /* 0x000fea0003800200 */
.L_x_116:
[----:B------:R-:W-:Y:S01]  /*8450*/  UIADD3 UR43, UPT, UPT, UR45, 0x1, URZ ;  /* 0x000000012d2b7890 */ /* 0x000fe2000fffe0ff */
[----:B------:R-:W-:Y:S03]  /*8460*/  BSSY.RECONVERGENT B0, `(.L_x_118) ;  /* 0x0000005000007945 */ /* 0x000fe60003800200 */
[----:B------:R-:W-:Y:S04]  /*8470*/  UISETP.NE.AND UP0, UPT, UR43, 0x3, UPT ;  /* 0x000000032b00788c */ /* 0x000fe8000bf05270 */
[----:B------:R-:W-:Y:S01]  /*8480*/  USEL UR44, UR43, URZ, UP0 ;  /* 0x000000ff2b2c7287 */ /* 0x000fe20008000000 */
[----:B------:R-:W-:Y:S11]  /*8490*/  @P0 BRA `(.L_x_119) ;  /* 0x0000000000040947 */ /* 0x000ff60003800000 */
[----:B------:R-:W-:Y:S04]  /*84a0*/  DEPBAR.LE SB0, 0x1 ;  /* 0x000080400000791a */ /* 0x000fe80000000000 */
.L_x_119:
[----:B------:R-:W-:Y:S05]  /*84b0*/  BSYNC.RECONVERGENT B0 ;  /* 0x0000000000007941 */ /* 0x000fea0003800200 */
.L_x_118:
[----:B------:R-:W-:Y:S01]  /*84c0*/  BAR.SYNC.DEFER_BLOCKING 0x1, 0x80 ;  /* 0x0042000000007b1d */ /* 0x000fe20000010000 */
[----:B------:R-:W-:Y:S01]  /*84d0*/  ISETP.NE.AND P1, PT, R108, RZ, PT ;  /* 0x000000ff6c00720c */ /* 0x000fe20003f25270 */
[----:B------:R-:W-:Y:S01]  /*84e0*/  UISETP.NE.AND UP0, UPT, UR53, URZ, UPT ;  /* 0x000000ff3500728c */ /* 0x000fe2000bf05270 */
[----:B------:R-:W-:Y:S11]  /*84f0*/  LEA R2, R111, UR46, 0x3 ;  /* 0x0000002e6f027c11 */ /* 0x000ff6000f8e18ff */
[----:B------:R-:W-:Y:S01]  /*8500*/  @P1 SHF.L.U32 R3, R112, 0x1f, RZ ;  /* 0x0000001f70031819 */ /* 0x000fe200000006ff */
[----:B------:R-:W-:Y:S06]  /*8510*/  BRA.U !UP0, `(.L_x_120) ;  /* 0x0000000108287547 */ /* 0x000fec000b800000 */
[----:B------:R-:W-:Y:S01]  /*8520*/  R2UR UR4, R88 ;  /* 0x00000000580472ca */ /* 0x000fe200000e0000 */
[----:B------:R-:W-:Y:S05]  /*8530*/  IMAD.U32 R5, RZ, RZ, UR47 ;  /* 0x0000002fff057e24 */ /* 0x000fea000f8e00ff */
[----:B------:R-:W-:Y:S05]  /*8540*/  @P1 LEA R5, R5, UR46, 0x3 ;  /* 0x0000002e05051c11 */ /* 0x000fea000f8e18ff */
[----:B------:R-:W-:Y:S02]  /*8550*/  @P1 VIADD R5, R5, 0x58 ;  /* 0x0000005805051836 */ /* 0x000fe40000000000 */
[----:B------:R-:W-:Y:S01]  /*8560*/  IMAD.U32 R0, RZ, RZ, UR4 ;  /* 0x00000004ff007e24 */ /* 0x000fe2000f8e00ff */
[----:B------:R-:W-:Y:S04]  /*8570*/  UIADD3 UR4, UPT, UPT, UR47, 0x1, URZ ;  /* 0x000000012f047890 */ /* 0x000fe8000fffe0ff */
[----:B------:R-:W-:Y:S01]  /*8580*/  @P1 PRMT R0, R0, 0x654, R5 ;  /* 0x0000065400001816 */ /* 0x000fe20000000005 */
[----:B------:R-:W-:Y:S03]  /*8590*/  UISETP.NE.AND UP0, UPT, UR4, 0x3, UPT ;  /* 0x000000030400788c */ /* 0x000fe6000bf05270 */
[----:B------:R3:W-:Y:S01]  /*85a0*/  @P1 SYNCS.ARRIVE.TRANS64.RED.A1T0 RZ, [R0+URZ], RZ ;  /* 0x000000ff00ff19a7 */ /* 0x0007e200081004ff */
[----:B------:R-:W-:Y:S07]  /*85b0*/  USEL UR47, UR4, URZ, UP0 ;  /* 0x000000ff042f7287 */ /* 0x000fee0008000000 */
.L_x_120:
[----:B------:R-:W4:Y:S01]  /*85c0*/  @P1 SYNCS.PHASECHK.TRANS64.TRYWAIT P0, [R2+URZ+0x40], R3 ;  /* 0x00004003020015a7 */ /* 0x000f2200080011ff */
[----:B------:R-:W-:Y:S01]  /*85d0*/  BSSY B1, `(.L_x_121) ;  /* 0x0000015000017945 */ /* 0x000fe20003800000 */
[----:B----4-:R-:W-:Y:S03]  /*85e0*/  @P1 SEL R110, RZ, 0x1, !P0 ;  /* 0x00000001ff6e1807 */ /* 0x010fe60004000000 */
[----:B------:R-:W-:Y:S05]  /*85f0*/  @!P1 BRA `(.L_x_122) ;  /* 0x0000000000489947 */ /* 0x000fea0003800000 */
[----:B------:R-:W-:Y:S01]  /*8600*/  ISETP.NE.AND P1, PT, R113, RZ, PT ;  /* 0x000000ff7100720c */ /* 0x000fe20003f25270 */
[----:B------:R-:W-:Y:S01]  /*8610*/  BSSY B0, `(.L_x_123) ;  /* 0x000000a000007945 */ /* 0x000fe20003800000 */
[----:B------:R-:W-:Y:S11]  /*8620*/  ISETP.NE.AND P0, PT, R110, RZ, PT ;  /* 0x000000ff6e00720c */ /* 0x000ff60003f05270 */
[----:B------:R-:W-:Y:S04]  /*8630*/  @P1 IMAD R111, R111, 0x2000, R98 ;  /* 0x000020006f6f1824 */ /* 0x000fe800078e0262 */
[----:B------:R-:W-:Y:S01]  /*8640*/  @P1 IMAD.IADD R4, R81, 0x1, R111 ;  /* 0x0000000151041824 */ /* 0x000fe200078e026f */
[----:B------:R-:W-:Y:S03]  /*8650*/  @P1 IADD3 R3, PT, PT, R80, R111, RZ ;  /* 0x0000006f50031210 */ /* 0x000fe60007ffe0ff */
[----:B---3--:R-:W-:Y:S01]  /*8660*/  @P1 IMAD.IADD R0, R97, 0x1, R4 ;  /* 0x0000000161001824 */ /* 0x008fe200078e0204 */
[----:B------:R-:W-:Y:S06]  /*8670*/  @P0 BRA `(.L_x_124) ;  /* 0x00000000000c0947 */ /* 0x000fec0003800000 */
[----:B------:R-:W-:Y:S04]  /*8680*/  SHF.L.U32 R5, R112, 0x1f, RZ ;  /* 0x0000001f70057819 */ /* 0x000fe800000006ff */
[----:B------:R-:W3:Y:S02]  /*8690*/  SYNCS.PHASECHK.TRANS64.TRYWAIT P0, [R2+URZ+0x40], R5 ;  /* 0x00004005020075a7 */ /* 0x000ee400080011ff */
[----:B---3--:R-:W-:Y:S05]  /*86a0*/  @!P0 BRA `(.L_x_125) ;  /* 0x0000001800648947 */ /* 0x008fea0003800000 */
.L_x_124:
[----:B------:R-:W-:Y:S05]  /*86b0*/  BSYNC B0 ;  /* 0x0000000000007941 */ /* 0x000fea0003800000 */
.L_x_123:
[----:B------:R-:W-:Y:S11]  /*86c0*/  ISETP.NE.AND P0, PT, R113, RZ, PT ;  /* 0x000000ff7100720c */ /* 0x000ff60003f05270 */
[----:B------:R-:W-:Y:S02]  /*86d0*/  @!UPT UIADD3 URZ, UPT, UPT, URZ, URZ, URZ ;  /* 0x000000fffffff290 */ /* 0x000fe4000fffe0ff */
[----:B------:R4:W1:Y:S04]  /*86e0*/  @P0 LDS.128 R48, [R111] ;  /* 0x000000006f300984 */ /* 0x0008680000000c00 */
[----:B------:R4:W1:Y:S04]  /*86f0*/  @P0 LDS.128 R64, [R3+0x20] ;  /* 0x0000200003400984 */ /* 0x0008680000000c00 */
[----:B------:R4:W1:Y:S04]  /*8700*/  @P0 LDS.128 R56, [R4+0x10] ;  /* 0x0000100004380984 */ /* 0x0008680000000c00 */
[----:B------:R4:W1:Y:S02]  /*8710*/  @P0 LDS.128 R72, [R0+0x10] ;  /* 0x0000100000480984 */ /* 0x0008640000000c00 */
.L_x_122:
[----:B------:R-:W-:Y:S05]  /*8720*/  BSYNC B1 ;  /* 0x0000000000017941 */ /* 0x000fea0003800000 */
.L_x_121:
[----:B---34-:R-:W-:Y:S05]  /*8730*/  VIADD R0, R39, 0x20 ;  /* 0x0000002027007836 */ /* 0x018fea0000000000 */
[----:B------:R-:W-:Y:S04]  /*8740*/  SHF.R.U32.HI R0, RZ, 0x15, R0 ;  /* 0x00000015ff007819 */ /* 0x000fe80000011600 */
[----:B------:R-:W-:Y:S11]  /*8750*/  LOP3.LUT P0, RZ, R0, 0x3, R85, 0x48, !PT ;  /* 0x0000000300ff7812 */ /* 0x000ff60007804855 */
[----:B------:R-:W-:Y:S02]  /*8760*/  @!UPT UIADD3 URZ, UPT, UPT, URZ, URZ, URZ ;  /* 0x000000fffffff290 */ /* 0x000fe4000fffe0ff */
[----:B------:R-:W-:Y:S05]  /*8770*/  @!P0 BRA `(.L_x_126) ;  /* 0x0000000000408947 */ /* 0x000fea0003800000 */
[----:B------:R-:W3:Y:S01]  /*8780*/  LDCU.64 UR8, c[0x4][0x70] ;  /* 0x01000e00ff0877ac */ /* 0x000ee20008000a00 */
[----:B------:R-:W-:Y:S01]  /*8790*/  MOV R3, 0x0 ;  /* 0x0000000000037802 */ /* 0x000fe20000000f00 */
[----:B------:R-:W-:Y:S02]  /*87a0*/  HFMA2 R12, -RZ, RZ, 0, 5.9604644775390625e-08 ;  /* 0x00000001ff0c7431 */ /* 0x000fe400000001ff */
[----:B------:R-:W-:Y:S02]  /*87b0*/  IMAD.MOV.U32 R8, RZ, RZ, 0x192 ;  /* 0x00000192ff087424 */ /* 0x000fe400078e00ff */
[----:B------:R-:W-:Y:S01]  /*87c0*/  IMAD.MOV.U32 R13, RZ, RZ, RZ ;  /* 0x000000ffff0d7224 */ /* 0x000fe200078e00ff */
[----:B------:R-:W4:Y:S01]  /*87d0*/  LDCU.64 UR6, c[0x4][0x78] ;  /* 0x01000f00ff0677ac */ /* 0x000f220008000a00 */
[----:B------:R-:W1:Y:S01]  /*87e0*/  LDC.64 R2, c[0x4][R3] ;  /* 0x0100000003027b82 */ /* 0x000e620000000a00 */
[----:B------:R-:W5:Y:S01]  /*87f0*/  LDCU.64 UR4, c[0x4][0x10] ;  /* 0x01000200ff0477ac */ /* 0x000f620008000a00 */
[----:B---3--:R-:W-:Y:S01]  /*8800*/  MOV R5, UR9 ;  /* 0x0000000900057c02 */ /* 0x008fe20008000f00 */
[----:B------:R-:W-:Y:S01]  /*8810*/  IMAD.U32 R4, RZ, RZ, UR8 ;  /* 0x00000008ff047e24 */ /* 0x000fe2000f8e00ff */
[----:B----4-:R-:W-:Y:S01]  /*8820*/  MOV R7, UR7 ;  /* 0x0000000700077c02 */ /* 0x010fe20008000f00 */
[----:B------:R-:W-:Y:S01]  /*8830*/  IMAD.U32 R6, RZ, RZ, UR6 ;  /* 0x00000006ff067e24 */ /* 0x000fe2000f8e00ff */
[----:B-----5:R-:W-:Y:S01]  /*8840*/  MOV R11, UR5 ;  /* 0x00000005000b7c02 */ /* 0x020fe20008000f00 */
[----:B------:R-:W-:Y:S02]  /*8850*/  IMAD.U32 R10, RZ, RZ, UR4 ;  /* 0x00000004ff0a7e24 */ /* 0x000fe4000f8e00ff */
[----:B------:R-:W-:Y:S07]  /*8860*/  LEPC R20, `(.L_x_126) ;  /* 0x000000001014794e */ /* 0x000fee0000000000 */
[----:B-12---:R-:W-:Y:S05]  /*8870*/  CALL.ABS.NOINC R2 ;  /* 0x0000000002007343 */ /* 0x006fea0003c00000 */
.L_x_126:
[----:B------:R-:W-:Y:S01]  /*8880*/  ISETP.NE.AND P0, PT, R99, RZ, PT ;  /* 0x000000ff6300720c */ /* 0x000fe20003f05270 */
[----:B------:R-:W-:Y:S05]  /*8890*/  WARPSYNC.ALL ;  /* 0x0000000000007948 */ /* 0x000fea0003800000 */
[----:B------:R-:W-:Y:S01]  /*88a0*/  R2UR UR4, R39 ;  /* 0x00000000270472ca */ /* 0x000fe200000e0000 */
[----:B------:R-:W-:Y:S01]  /*88b0*/  BSSY.RECONVERGENT B0, `(.L_x_127) ;  /* 0x0000090000007945 */ /* 0x000fe20003800200 */
[C---:B-1----:R-:W-:Y:S02]  /*88c0*/  SHF.L.U32 R40, R48.reuse, 0x10, RZ ;  /* 0x0000001030287819 */ /* 0x042fe400000006ff */
[----:B------:R-:W-:Y:S02]  /*88d0*/  LOP3.LUT R42, R48, 0xffff0000, RZ, 0xc0, !PT ;  /* 0xffff0000302a7812 */ /* 0x000fe400078ec0ff */
[C---:B------:R-:W-:Y:S02]  /*88e0*/  SHF.L.U32 R43, R49.reuse, 0x10, RZ ;  /* 0x00000010312b7819 */ /* 0x040fe400000006ff */
[----:B------:R-:W-:Y:S02]  /*88f0*/  LOP3.LUT R44, R49, 0xffff0000, RZ, 0xc0, !PT ;  /* 0xffff0000312c7812 */ /* 0x000fe400078ec0ff */
[C---:B------:R-:W-:Y:S02]  /*8900*/  SHF.L.U32 R45, R50.reuse, 0x10, RZ ;  /* 0x00000010322d7819 */ /* 0x040fe400000006ff */
[----:B--2---:R-:W-:Y:S01]  /*8910*/  LOP3.LUT R46, R50, 0xffff0000, RZ, 0xc0, !PT ;  /* 0xffff0000322e7812 */ /* 0x004fe200078ec0ff */
[----:B------:R-:W1:Y:S01]  /*8920*/  LDTM.x32 R4, tmem[UR4+0x20] ;  /* 0x00002004000479ee */ /* 0x000e6200082c0000 */
[C---:B------:R-:W-:Y:S01]  /*8930*/  SHF.L.U32 R47, R51.reuse, 0x10, RZ ;  /* 0x00000010332f7819 */ /* 0x040fe200000006ff */
[----:B------:R-:W-:Y:S01]  /*8940*/  USHF.L.U32 UR4, UR44, 0xd, URZ ;  /* 0x0000000d2c047899 */ /* 0x000fe200080006ff */
[----:B------:R-:W-:Y:S01]  /*8950*/  LOP3.LUT R48, R51, 0xffff0000, RZ, 0xc0, !PT ;  /* 0xffff000033307812 */ /* 0x000fe200078ec0ff */
[----:B------:R-:W-:Y:S01]  /*8960*/  NOP ;  /* 0x0000000000007918 */ /* 0x000fe20000000000 */
[C---:B------:R-:W-:Y:S02]  /*8970*/  SHF.L.U32 R49, R56.reuse, 0x10, RZ ;  /* 0x0000001038317819 */ /* 0x040fe400000006ff */
[----:B------:R-:W-:Y:S02]  /*8980*/  LOP3.LUT R51, R56, 0xffff0000, RZ, 0xc0, !PT ;  /* 0xffff000038337812 */ /* 0x000fe400078ec0ff */
[C---:B------:R-:W-:Y:S02]  /*8990*/  SHF.L.U32 R50, R57.reuse, 0x10, RZ ;  /* 0x0000001039327819 */ /* 0x040fe400000006ff */
[----:B------:R-:W-:Y:S02]  /*89a0*/  LOP3.LUT R52, R57, 0xffff0000, RZ, 0xc0, !PT ;  /* 0xffff000039347812 */ /* 0x000fe400078ec0ff */
[----:B------:R-:W-:Y:S02]  /*89b0*/  IADD3 R109, PT, PT, R98, UR4, RZ ;  /* 0x00000004626d7c10 */ /* 0x000fe4000fffe0ff */
[C---:B------:R-:W-:Y:S02]  /*89c0*/  SHF.L.U32 R53, R58.reuse, 0x10, RZ ;  /* 0x000000103a357819 */ /* 0x040fe400000006ff */
[----:B------:R-:W-:Y:S02]  /*89d0*/  LOP3.LUT R54, R58, 0xffff0000, RZ, 0xc0, !PT ;  /* 0xffff00003a367812 */ /* 0x000fe400078ec0ff */
[C---:B------:R-:W-:Y:S02]  /*89e0*/  SHF.L.U32 R55, R59.reuse, 0x10, RZ ;  /* 0x000000103b377819 */ /* 0x040fe400000006ff */
[----:B------:R-:W-:Y:S02]  /*89f0*/  IADD3 R90, PT, PT, R90, 0xb0, RZ ;  /* 0x000000b05a5a7810 */ /* 0x000fe40007ffe0ff */
[----:B------:R-:W-:Y:S01]  /*8a00*/  LOP3.LUT R56, R59, 0xffff0000, RZ, 0xc0, !PT ;  /* 0xffff00003b387812 */ /* 0x000fe200078ec0ff */
[C---:B-1----:R-:W-:Y:S01]  /*8a10*/  FMUL R4, R38.reuse, R4 ;  /* 0x0000000426047220 */ /* 0x042fe20000400000 */
[----:B------:R-:W-:Y:S01]  /*8a20*/  IADD3 R110, PT, PT, R81, R109, RZ ;  /* 0x0000006d516e7210 */ /* 0x000fe20007ffe0ff */
[----:B------:R-:W-:Y:S01]  /*8a30*/  FMUL R5, R38, R5 ;  /* 0x0000000526057220 */ /* 0x000fe20000400000 */
[----:B------:R-:W-:Y:S01]  /*8a40*/  SHF.L.U32 R57, R64, 0x10, RZ ;  /* 0x0000001040397819 */ /* 0x000fe200000006ff */
[----:B------:R-:W-:Y:S01]  /*8a50*/  FMUL R6, R38, R6 ;  /* 0x0000000626067220 */ /* 0x000fe20000400000 */
[----:B------:R-:W-:Y:S01]  /*8a60*/  IADD3 R109, PT, PT, R80, R109, RZ ;  /* 0x0000006d506d7210 */ /* 0x000fe20007ffe0ff */
[----:B------:R-:W-:Y:S01]  /*8a70*/  FMUL R7, R38, R7 ;  /* 0x0000000726077220 */ /* 0x000fe20000400000 */
[----:B------:R-:W-:Y:S01]  /*8a80*/  LOP3.LUT R58, R64, 0xffff0000, RZ, 0xc0, !PT ;  /* 0xffff0000403a7812 */ /* 0x000fe200078ec0ff */
[----:B------:R-:W-:Y:S01]  /*8a90*/  FFMA R4, R41, R40, R4 ;  /* 0x0000002829047223 */ /* 0x000fe20000000004 */
[----:B------:R-:W-:Y:S01]  /*8aa0*/  SHF.L.U32 R59, R65, 0x10, RZ ;  /* 0x00000010413b7819 */ /* 0x000fe200000006ff */
[----:B------:R-:W-:Y:S01]  /*8ab0*/  FMUL R8, R38, R8 ;  /* 0x0000000826087220 */ /* 0x000fe20000400000 */
[----:B------:R-:W-:Y:S01]  /*8ac0*/  LOP3.LUT R90, R90, 0xfefffff8, RZ, 0xc0, !PT ;  /* 0xfefffff85a5a7812 */ /* 0x000fe200078ec0ff */
[----:B------:R-:W-:Y:S01]  /*8ad0*/  FFMA R5, R41, R42, R5 ;  /* 0x0000002a29057223 */ /* 0x000fe20000000005 */
[----:B------:R-:W-:Y:S01]  /*8ae0*/  LOP3.LUT R60, R65, 0xffff0000, RZ, 0xc0, !PT ;  /* 0xffff0000413c7812 */ /* 0x000fe200078ec0ff */
[----:B------:R-:W-:Y:S01]  /*8af0*/  FMUL R9, R38, R9 ;  /* 0x0000000926097220 */ /* 0x000fe20000400000 */
[----:B------:R-:W-:Y:S01]  /*8b00*/  SHF.L.U32 R61, R66, 0x10, RZ ;  /* 0x00000010423d7819 */ /* 0x000fe200000006ff */
[----:B------:R1:W-:Y:S01]  /*8b10*/  SYNCS.ARRIVE.TRANS64.RED.A1T0 RZ, [R90+URZ], RZ ;  /* 0x000000ff5aff79a7 */ /* 0x0003e200081004ff */
[----:B------:R-:W-:Y:S01]  /*8b20*/  F2FP.BF16.F32.PACK_AB R80, R5, R4 ;  /* 0x000000040550723e */ /* 0x000fe200000010ff */
[----:B------:R-:W-:Y:S01]  /*8b30*/  FFMA R6, R41, R43, R6 ;  /* 0x0000002b29067223 */ /* 0x000fe20000000006 */
[----:B------:R-:W-:Y:S01]  /*8b40*/  IADD3 R111, PT, PT, R97, R110, RZ ;  /* 0x0000006e616f7210 */ /* 0x000fe20007ffe0ff */
[C---:B------:R-:W-:Y:S01]  /*8b50*/  FFMA R7, R41.reuse, R44, R7 ;  /* 0x0000002c29077223 */ /* 0x040fe20000000007 */
[C---:B------:R-:W-:Y:S01]  /*8b60*/  FFMA R8, R41.reuse, R45, R8 ;  /* 0x0000002d29087223 */ /* 0x040fe20000000008 */
[----:B------:R-:W-:Y:S01]  /*8b70*/  FFMA R9, R41, R46, R9 ;  /* 0x0000002e29097223 */ /* 0x000fe20000000009 */
[----:B------:R-:W-:Y:S01]  /*8b80*/  FMUL R10, R38, R10 ;  /* 0x0000000a260a7220 */ /* 0x000fe20000400000 */
[----:B------:R-:W-:Y:S01]  /*8b90*/  LOP3.LUT R62, R66, 0xffff0000, RZ, 0xc0, !PT ;  /* 0xffff0000423e7812 */ /* 0x000fe200078ec0ff */
[C---:B------:R-:W-:Y:S01]  /*8ba0*/  FMUL R11, R38.reuse, R11 ;  /* 0x0000000b260b7220 */ /* 0x040fe20000400000 */
[----:B------:R-:W-:Y:S01]  /*8bb0*/  F2FP.BF16.F32.PACK_AB R81, R7, R6 ;  /* 0x000000060751723e */ /* 0x000fe200000010ff */
[----:B------:R-:W-:Y:S01]  /*8bc0*/  FFMA R10, R41, R47, R10 ;  /* 0x0000002f290a7223 */ /* 0x000fe2000000000a */
[----:B------:R-:W-:Y:S01]  /*8bd0*/  F2FP.BF16.F32.PACK_AB R82, R9, R8 ;  /* 0x000000080952723e */ /* 0x000fe200000010ff */
[----:B------:R-:W-:Y:S01]  /*8be0*/  FFMA R11, R41, R48, R11 ;  /* 0x00000030290b7223 */ /* 0x000fe2000000000b */
[C---:B------:R-:W-:Y:S01]  /*8bf0*/  FMUL R0, R38.reuse, R12 ;  /* 0x0000000c26007220 */ /* 0x040fe20000400000 */
[C---:B------:R-:W-:Y:S01]  /*8c00*/  FMUL R2, R38.reuse, R13 ;  /* 0x0000000d26027220 */ /* 0x040fe20000400000 */
[C---:B------:R-:W-:Y:S01]  /*8c10*/  FMUL R3, R38.reuse, R14 ;  /* 0x0000000e26037220 */ /* 0x040fe20000400000 */
[----:B------:R-:W-:Y:S01]  /*8c20*/  SHF.L.U32 R63, R67, 0x10, RZ ;  /* 0x00000010433f7819 */ /* 0x000fe200000006ff */
[----:B------:R-:W-:Y:S01]  /*8c30*/  FFMA R0, R41, R49, R0 ;  /* 0x0000003129007223 */ /* 0x000fe20000000000 */
[----:B------:R-:W-:Y:S01]  /*8c40*/  F2FP.BF16.F32.PACK_AB R83, R11, R10 ;  /* 0x0000000a0b53723e */ /* 0x000fe200000010ff */
[----:B------:R-:W-:Y:S01]  /*8c50*/  FFMA R2, R41, R51, R2 ;  /* 0x0000003329027223 */ /* 0x000fe20000000002 */
[C---:B------:R-:W-:Y:S01]  /*8c60*/  FMUL R15, R38.reuse, R15 ;  /* 0x0000000f260f7220 */ /* 0x040fe20000400000 */
[C---:B------:R-:W-:Y:S01]  /*8c70*/  FMUL R12, R38.reuse, R16 ;  /* 0x00000010260c7220 */ /* 0x040fe20000400000 */
[----:B------:R-:W-:Y:S01]  /*8c80*/  FMUL R13, R38, R17 ;  /* 0x00000011260d7220 */ /* 0x000fe20000400000 */
[----:B------:R1:W-:Y:S01]  /*8c90*/  STS.128 [R98+UR4], R80 ;  /* 0x0000005062007988 */ /* 0x0003e20008000c04 */
[----:B------:R-:W-:Y:S01]  /*8ca0*/  LOP3.LUT R64, R67, 0xffff0000, RZ, 0xc0, !PT ;  /* 0xffff000043407812 */ /* 0x000fe200078ec0ff */
[C---:B------:R-:W-:Y:S01]  /*8cb0*/  FFMA R3, R41.reuse, R50, R3 ;  /* 0x0000003229037223 */ /* 0x040fe20000000003 */
[----:B------:R-:W-:Y:S01]  /*8cc0*/  SHF.L.U32 R65, R72, 0x10, RZ ;  /* 0x0000001048417819 */ /* 0x000fe200000006ff */
[C---:B------:R-:W-:Y:S01]  /*8cd0*/  FFMA R15, R41.reuse, R52, R15 ;  /* 0x00000034290f7223 */ /* 0x040fe2000000000f */
[----:B------:R-:W-:Y:S01]  /*8ce0*/  F2FP.BF16.F32.PACK_AB R104, R2, R0 ;  /* 0x000000000268723e */ /* 0x000fe200000010ff */
[C---:B------:R-:W-:Y:S01]  /*8cf0*/  FFMA R12, R41.reuse, R53, R12 ;  /* 0x00000035290c7223 */ /* 0x040fe2000000000c */
[C---:B------:R-:W-:Y:S01]  /*8d00*/  FFMA R13, R41.reuse, R54, R13 ;  /* 0x00000036290d7223 */ /* 0x040fe2000000000d */
[C---:B------:R-:W-:Y:S01]  /*8d10*/  FMUL R14, R38.reuse, R18 ;  /* 0x00000012260e7220 */ /* 0x040fe20000400000 */
[C---:B------:R-:W-:Y:S01]  /*8d20*/  FMUL R19, R38.reuse, R19 ;  /* 0x0000001326137220 */ /* 0x040fe20000400000 */
[C---:B------:R-:W-:Y:S01]  /*8d30*/  FMUL R16, R38.reuse, R20 ;  /* 0x0000001426107220 */ /* 0x040fe20000400000 */
[C---:B------:R-:W-:Y:S01]  /*8d40*/  FMUL R17, R38.reuse, R21 ;  /* 0x0000001526117220 */ /* 0x040fe20000400000 */
[C---:B------:R-:W-:Y:S01]  /*8d50*/  FFMA R14, R41.reuse, R55, R14 ;  /* 0x00000037290e7223 */ /* 0x040fe2000000000e */
        /* <DEDUP_REMOVED lines=9> */
[----:B------:R-:W-:Y:S01]  /*8df0*/  FFMA R23, R41, R60, R23 ;  /* 0x0000003c29177223 */ /* 0x000fe20000000017 */
[C---:B------:R-:W-:Y:S01]  /*8e00*/  FMUL R27, R38.reuse, R27 ;  /* 0x0000001b261b7220 */ /* 0x040fe20000400000 */
[----:B------:R-:W-:Y:S01]  /*8e10*/  F2FP.BF16.F32.PACK_AB R105, R15, R3 ;  /* 0x000000030f69723e */ /* 0x000fe200000010ff */
[----:B------:R-:W-:Y:S01]  /*8e20*/  FFMA R20, R41, R61, R20 ;  /* 0x0000003d29147223 */ /* 0x000fe20000000014 */
[----:B------:R-:W-:Y:S01]  /*8e30*/  F2FP.BF16.F32.PACK_AB R106, R13, R12 ;  /* 0x0000000c0d6a723e */ /* 0x000fe200000010ff */
[----:B------:R-:W-:Y:S01]  /*8e40*/  FMUL R24, R38, R28 ;  /* 0x0000001c26187220 */ /* 0x000fe20000400000 */
[----:B------:R-:W-:Y:S01]  /*8e50*/  F2FP.BF16.F32.PACK_AB R107, R19, R14 ;  /* 0x0000000e136b723e */ /* 0x000fe200000010ff */
[----:B------:R-:W-:Y:S01]  /*8e60*/  FFMA R21, R41, R62, R21 ;  /* 0x0000003e29157223 */ /* 0x000fe20000000015 */
[----:B------:R-:W-:Y:S01]  /*8e70*/  LOP3.LUT R66, R72, 0xffff0000, RZ, 0xc0, !PT ;  /* 0xffff000048427812 */ /* 0x000fe200078ec0ff */
[C---:B------:R-:W-:Y:S01]  /*8e80*/  FMUL R25, R38.reuse, R29 ;  /* 0x0000001d26197220 */ /* 0x040fe20000400000 */
[----:B------:R-:W-:Y:S01]  /*8e90*/  SHF.L.U32 R67, R73, 0x10, RZ ;  /* 0x0000001049437819 */ /* 0x000fe200000006ff */
[----:B------:R1:W-:Y:S01]  /*8ea0*/  STS.128 [R110+0x10], R104 ;  /* 0x000010686e007388 */ /* 0x0003e20000000c00 */
[----:B------:R-:W-:Y:S01]  /*8eb0*/  FFMA R22, R41, R63, R22 ;  /* 0x0000003f29167223 */ /* 0x000fe20000000016 */
[----:B------:R-:W-:Y:S01]  /*8ec0*/  LOP3.LUT R68, R73, 0xffff0000, RZ, 0xc0, !PT ;  /* 0xffff000049447812 */ /* 0x000fe200078ec0ff */
[----:B------:R-:W-:Y:S01]  /*8ed0*/  FMUL R26, R38, R30 ;  /* 0x0000001e261a7220 */ /* 0x000fe20000400000 */
[C---:B------:R-:W-:Y:S01]  /*8ee0*/  FFMA R27, R41.reuse, R64, R27 ;  /* 0x00000040291b7223 */ /* 0x040fe2000000001b */
[----:B------:R-:W-:Y:S01]  /*8ef0*/  SHF.L.U32 R69, R74, 0x10, RZ ;  /* 0x000000104a457819 */ /* 0x000fe200000006ff */
[----:B------:R-:W-:Y:S01]  /*8f00*/  FMUL R31, R38, R31 ;  /* 0x0000001f261f7220 */ /* 0x000fe20000400000 */
[C---:B------:R-:W-:Y:S01]  /*8f10*/  FFMA R24, R41.reuse, R65, R24 ;  /* 0x0000004129187223 */ /* 0x040fe20000000018 */
[----:B------:R-:W-:Y:S01]  /*8f20*/  LOP3.LUT R70, R74, 0xffff0000, RZ, 0xc0, !PT ;  /* 0xffff00004a467812 */ /* 0x000fe200078ec0ff */
[C---:B------:R-:W-:Y:S01]  /*8f30*/  FMUL R28, R38.reuse, R32 ;  /* 0x00000020261c7220 */ /* 0x040fe20000400000 */
[----:B------:R-:W-:Y:S01]  /*8f40*/  FFMA R25, R41, R66, R25 ;  /* 0x0000004229197223 */ /* 0x000fe20000000019 */
[----:B------:R-:W-:Y:S01]  /*8f50*/  SHF.L.U32 R71, R75, 0x10, RZ ;  /* 0x000000104b477819 */ /* 0x000fe200000006ff */
[C---:B------:R-:W-:Y:S01]  /*8f60*/  FMUL R29, R38.reuse, R33 ;  /* 0x00000021261d7220 */ /* 0x040fe20000400000 */
[----:B------:R-:W-:Y:S01]  /*8f70*/  FFMA R26, R41, R67, R26 ;  /* 0x00000043291a7223 */ /* 0x000fe2000000001a */
[----:B------:R-:W-:Y:S01]  /*8f80*/  LOP3.LUT R72, R75, 0xffff0000, RZ, 0xc0, !PT ;  /* 0xffff00004b487812 */ /* 0x000fe200078ec0ff */
        /* <DEDUP_REMOVED lines=8> */
[----:B------:R-:W-:Y:S01]  /*9010*/  FFMA R30, R41, R71, R30 ;  /* 0x00000047291e7223 */ /* 0x000fe2000000001e */
[----:B------:R-:W-:Y:S01]  /*9020*/  F2FP.BF16.F32.PACK_AB R115, R27, R22 ;  /* 0x000000161b73723e */ /* 0x000fe200000010ff */
[----:B------:R-:W-:Y:S01]  /*9030*/  FFMA R35, R41, R72, R35 ;  /* 0x0000004829237223 */ /* 0x000fe20000000023 */
[----:B------:R-:W-:Y:S02]  /*9040*/  F2FP.BF16.F32.PACK_AB R116, R25, R24 ;  /* 0x000000181974723e */ /* 0x000fe400000010ff */
[----:B------:R-:W-:Y:S01]  /*9050*/  F2FP.BF16.F32.PACK_AB R117, R31, R26 ;  /* 0x0000001a1f75723e */ /* 0x000fe200000010ff */
[----:B------:R1:W-:Y:S01]  /*9060*/  STS.128 [R109+0x20], R112 ;  /* 0x000020706d007388 */ /* 0x0003e20000000c00 */
        /* <DEDUP_REMOVED lines=8> */
[----:B--2---:R-:W2:Y:S02]  /*90f0*/  FENCE.VIEW.ASYNC.S ;  /* 0x00000000000073c6 */ /* 0x004ea40000000000 */
[----:B--2---:R-:W-:Y:S06]  /*9100*/  BAR.SYNC.DEFER_BLOCKING 0x1, 0x80 ;  /* 0x0042000000007b1d */ /* 0x004fec0000010000 */
[----:B------:R-:W-:Y:S05]  /*9110*/  @P0 BRA `(.L_x_128) ;  /* 0x0000000000240947 */ /* 0x000fea0003800000 */
[----:B------:R-:W2:Y:S01]  /*9120*/  LDCU.64 UR10, c[0x0][0x348] ;  /* 0x00006900ff0a77ac */ /* 0x000ea20008000a00 */
[----:B------:R-:W-:Y:S02]  /*9130*/  UIADD3 UR9, UPT, UPT, UR49, 0x20, URZ ;  /* 0x0000002031097890 */ /* 0x000fe4000fffe0ff */
[----:B------:R-:W-:Y:S02]  /*9140*/  UIADD3 UR8, UPT, UPT, UR46, 0x200, UR4 ;  /* 0x000002002e087890 */ /* 0x000fe4000fffe004 */
[----:B--2---:R-:W-:Y:S03]  /*9150*/  UIADD3 UR6, UP0, UPT, UR10, 0xa80, URZ ;  /* 0x00000a800a067890 */ /* 0x004fe6000ff1e0ff */
[----:B------:R-:W-:Y:S01]  /*9160*/  UMOV UR10, UR50 ;  /* 0x00000032000a7c82 */ /* 0x000fe20008000000 */
[----:B------:R-:W-:Y:S03]  /*9170*/  UIADD3.X UR7, UPT, UPT, URZ, UR11, URZ, UP0, !UPT ;  /* 0x0000000bff077290 */ /* 0x000fe600087fe4ff */
[----:B------:R-:W-:Y:S06]  /*9180*/  UMOV UR11, UR52 ;  /* 0x00000034000b7c82 */ /* 0x000fec0008000000 */
[----:B------:R2:W-:Y:S02]  /*9190*/  UTMASTG.3D [UR8], [UR6] ;  /* 0x00000008060073b5 */ /* 0x0005e40008010000 */
[----:B--2---:R0:W-:Y:S02]  /*91a0*/  UTMACMDFLUSH ;  /* 0x00000000000079b7 */ /* 0x0041e40000000000 */
.L_x_128:
[----:B------:R-:W-:Y:S05]  /*91b0*/  BSYNC.RECONVERGENT B0 ;  /* 0x0000000000007941 */ /* 0x000fea0003800200 */
.L_x_127:
[----:B------:R-:W-:Y:S01]  /*91c0*/  UIADD3 UR4, UPT, UPT, UR44, 0x1, URZ ;  /* 0x000000012c047890 */ /* 0x000fe2000fffe0ff */
[----:B------:R-:W-:Y:S03]  /*91d0*/  BSSY.RECONVERGENT B0, `(.L_x_129) ;  /* 0x0000008000007945 */ /* 0x000fe60003800200 */
[----:B------:R-:W-:Y:S04]  /*91e0*/  UISETP.NE.AND UP0, UPT, UR4, 0x3, UPT ;  /* 0x000000030400788c */ /* 0x000fe8000bf05270 */
[----:B------:R-:W-:Y:S02]  /*91f0*/  UISETP.EQ.XOR UP1, UPT, UR43, 0x3, !UP0 ;  /* 0x000000032b00788c */ /* 0x000fe4000c722a70 */
[----:B------:R-:W-:Y:S02]  /*9200*/  USEL UR45, UR4, URZ, UP0 ;  /* 0x000000ff042d7287 */ /* 0x000fe40008000000 */
[----:B------:R-:W-:Y:S04]  /*9210*/  USEL UR5, URZ, 0x1, !UP1 ;  /* 0x00000001ff057887 */ /* 0x000fe8000c800000 */
[----:B------:R-:W-:Y:S01]  /*9220*/  ULOP3.LUT UR54, UR54, UR5, URZ, 0x3c, !UPT ;  /* 0x0000000536367292 */ /* 0x000fe2000f8e3cff */
[----:B------:R-:W-:Y:S11]  /*9230*/  @P0 BRA `(.L_x_130) ;  /* 0x0000000000040947 */ /* 0x000ff60003800000 */
[----:B------:R-:W-:Y:S04]  /*9240*/  DEPBAR.LE SB0, 0x1 ;  /* 0x000080400000791a */ /* 0x000fe80000000000 */
.L_x_130:
[----:B------:R-:W-:Y:S05]  /*9250*/  BSYNC.RECONVERGENT B0 ;  /* 0x0000000000007941 */ /* 0x000fea0003800200 */
.L_x_129:
[----:B------:R-:W-:Y:S01]  /*9260*/  BAR.SYNC.DEFER_BLOCKING 0x1, 0x80 ;  /* 0x0042000000007b1d */ /* 0x000fe20000010000 */
[----:B------:R-:W-:Y:S01]  /*9270*/  UISETP.NE.AND UP0, UPT, UR53, -0x2, UPT ;  /* 0xfffffffe3500788c */ /* 0x000fe2000bf05270 */
[----:B------:R-:W-:Y:S08]  /*9280*/  IADD3 R0, PT, PT, R36, 0x1, RZ ;  /* 0x0000000124007810 */ /* 0x000ff00007ffe0ff */
[----:B------:R-:W-:Y:S05]  /*9290*/  BRA.U !UP0, `(.L_x_131) ;  /* 0x00000001082c7547 */ /* 0x000fea000b800000 */
[----:B------:R-:W-:Y:S01]  /*92a0*/  ISETP.NE.AND P0, PT, R108, RZ, PT ;  /* 0x000000ff6c00720c */ /* 0x000fe20003f05270 */
[----:B------:R-:W-:Y:S01]  /*92b0*/  IMAD.U32 R3, RZ, RZ, UR47 ;  /* 0x0000002fff037e24 */ /* 0x000fe2000f8e00ff */
[----:B------:R-:W-:Y:S11]  /*92c0*/  R2UR UR4, R88 ;  /* 0x00000000580472ca */ /* 0x000ff600000e0000 */
[----:B------:R-:W-:Y:S02]  /*92d0*/  @P0 LEA R3, R3, UR46, 0x3 ;  /* 0x0000002e03030c11 */ /* 0x000fe4000f8e18ff */
[----:B------:R-:W-:Y:S01]  /*92e0*/  IMAD.U32 R2, RZ, RZ, UR4 ;  /* 0x00000004ff027e24 */ /* 0x000fe2000f8e00ff */
[----:B------:R-:W-:Y:S02]  /*92f0*/  UIADD3 UR4, UPT, UPT, UR47, 0x1, URZ ;  /* 0x000000012f047890 */ /* 0x000fe4000fffe0ff */
[----:B------:R-:W-:Y:S02]  /*9300*/  @P0 VIADD R3, R3, 0x58 ;  /* 0x0000005803030836 */ /* 0x000fe40000000000 */
[----:B------:R-:W-:Y:S03]  /*9310*/  UISETP.NE.AND UP0, UPT, UR4, 0x3, UPT ;  /* 0x000000030400788c */ /* 0x000fe6000bf05270 */
[----:B------:R-:W-:Y:S01]  /*9320*/  @P0 PRMT R2, R2, 0x654, R3 ;  /* 0x0000065402020816 */ /* 0x000fe20000000003 */
[----:B------:R-:W-:Y:S03]  /*9330*/  USEL UR47, UR4, URZ, UP0 ;  /* 0x000000ff042f7287 */ /* 0x000fe60008000000 */
[----:B------:R2:W-:Y:S09]  /*9340*/  @P0 SYNCS.ARRIVE.TRANS64.RED.A1T0 RZ, [R2+URZ], RZ ;  /* 0x000000ff02ff09a7 */ /* 0x0005f200081004ff */
.L_x_131:
[----:B------:R-:W-:Y:S01]  /*9350*/  R2UR UR6, R103 ;  /* 0x00000000670672ca */ /* 0x000fe200000e0000 */
[----:B------:R-:W-:Y:S01]  /*9360*/  UIADD3 UR53, UPT, UPT, UR53, 0x2, URZ ;  /* 0x0000000235357890 */ /* 0x000fe2000fffe0ff */
[----:B------:R-:W-:Y:S01]  /*9370*/  R2UR UR5, R86 ;  /* 0x00000000560572ca */ /* 0x000fe200000e0000 */
[----:B------:R-:W-:Y:S01]  /*9380*/  UMOV UR52, UR63 ;  /* 0x0000003f00347c82 */ /* 0x000fe20008000000 */
[----:B------:R-:W-:Y:S02]  /*9390*/  R2UR UR4, R87 ;  /* 0x00000000570472ca */ /* 0x000fe400000e0000 */
[----:B------:R-:W-:Y:S02]  /*93a0*/  ISETP.NE.AND P0, PT, R92, 0x2, PT ;  /* 0x000000025c00780c */ /* 0x000fe40003f05270 */
[----:B------:R-:W-:Y:S02]  /*93b0*/  ISETP.NE.AND P1, PT, R0, 0x2, PT ;  /* 0x000000020000780c */ /* 0x000fe40003f25270 */
[----:B--2---:R-:W-:Y:S02]  /*93c0*/  SEL R2, RZ, 0x1, P0 ;  /* 0x00000001ff027807 */ /* 0x004fe40000000000 */
[----:B------:R-:W-:Y:S01]  /*93d0*/  SEL R3, RZ, 0x1, P1 ;  /* 0x00000001ff037807 */ /* 0x000fe20000800000 */
[----:B------:R-:W-:Y:S01]  /*93e0*/  UISETP.NE.AND UP0, UPT, UR6, URZ, UPT ;  /* 0x000000ff0600728c */ /* 0x000fe2000bf05270 */
[----:B------:R-:W-:Y:S01]  /*93f0*/  LOP3.LUT R95, R95, R2, RZ, 0x3c, !PT ;  /* 0x000000025f5f7212 */ /* 0x000fe200078e3cff */
[----:B------:R-:W-:Y:S01]  /*9400*/  UIADD3 UR28, UPT, UPT, UR36, UR5, URZ ;  /* 0x00000005241c7290 */ /* 0x000fe2000fffe0ff */
[----:B------:R-:W-:Y:S01]  /*9410*/  LOP3.LUT R96, R96, R3, RZ, 0x3c, !PT ;  /* 0x0000000360607212 */ /* 0x000fe200078e3cff */
[----:B------:R-:W-:Y:S01]  /*9420*/  UIADD3 UR25, UPT, UPT, UR37, UR4, URZ ;  /* 0x0000000425197290 */ /* 0x000fe2000fffe0ff */
[----:B------:R-:W-:Y:S02]  /*9430*/  SEL R92, R92, RZ, P0 ;  /* 0x000000ff5c5c7207 */ /* 0x000fe40000000000 */
[----:B------:R-:W-:Y:S02]  /*9440*/  SEL R36, R0, RZ, P1 ;  /* 0x000000ff00247207 */ /* 0x000fe40000800000 */
[----:B------:R-:W-:Y:S07]  /*9450*/  BRA.U UP0, `(.L_x_132) ;  /* 0xffffffd500807547 */ /* 0x000fee000b83ffff */
[----:B------:R-:W-:-:S13]  /*9460*/  R2UR UR4, R89 ;  /* 0x00000000590472ca */ /* 0x000fda00000e0000 */
[----:B------:R-:W-:-:S09]  /*9470*/  UISETP.NE.AND UP0, UPT, UR4, URZ, UPT ;  /* 0x000000ff0400728c */ /* 0x000fd2000bf05270 */
[----:B------:R-:W-:Y:S05]  /*9480*/  BRA.U !UP0, `(.L_x_133) ;  /* 0x0000000108487547 */ /* 0x000fea000b800000 */
[----:B------:R-:W2:Y:S02]  /*9490*/  LDCU.64 UR4, c[0x0][0xc90] ;  /* 0x00019200ff0477ac */ /* 0x000ea40008000a00 */
[----:B--2---:R-:W-:-:S04]  /*94a0*/  UISETP.NE.U32.AND UP0, UPT, UR4, URZ, UPT ;  /* 0x000000ff0400728c */ /* 0x004fc8000bf05070 */
[----:B------:R-:W-:-:S09]  /*94b0*/  UISETP.NE.AND.EX UP0, UPT, UR5, URZ, UPT, UP0 ;  /* 0x000000ff0500728c */ /* 0x000fd2000bf05300 */
[----:B------:R-:W-:Y:S05]  /*94c0*/  BRA.U UP0, `(.L_x_134) ;  /* 0x00000001000c7547 */ /* 0x000fea000b800000 */
[----:B------:R-:W-:-:S13]  /*94d0*/  FSETP.NEU.AND P0, PT, R41, RZ, PT ;  /* 0x000000ff2900720b */ /* 0x000fda0003f0d000 */
[----:B------:R-:W-:Y:S05]  /*94e0*/  @!P0 EXIT ;  /* 0x000000000000894d */ /* 0x000fea0003800000 */
[----:B------:R-:W-:Y:S05]  /*94f0*/  BRA `(.L_x_133) ;  /* 0x00000000002c7947 */ /* 0x000fea0003800000 */
.L_x_134:
[----:B------:R-:W-:Y:S01]  /*9500*/  ISETP.NE.AND P0, PT, R91, RZ, PT ;  /* 0x000000ff5b00720c */ /* 0x000fe20003f05270 */
[----:B------:R-:W-:-:S12]  /*9510*/  BSSY.RECONVERGENT B0, `(.L_x_133) ;  /* 0x0000009000007945 */ /* 0x000fd80003800200 */
[----:B------:R-:W-:Y:S05]  /*9520*/  @P0 BRA `(.L_x_135) ;  /* 0x0000000000140947 */ /* 0x000fea0003800000 */
[----:B------:R-:W2:Y:S02]  /*9530*/  LDCU.64 UR4, c[0x0][0xc88] ;  /* 0x00019100ff0477ac */ /* 0x000ea40008000a00 */
[----:B--2---:R-:W-:-:S04]  /*9540*/  ISETP.NE.U32.AND P0, PT, RZ, UR4, PT ;  /* 0x00000004ff007c0c */ /* 0x004fc8000bf05070 */
[----:B------:R-:W-:-:S13]  /*9550*/  ISETP.NE.AND.EX P0, PT, RZ, UR5, PT, P0 ;  /* 0x00000005ff007c0c */ /* 0x000fda000bf05300 */
[----:B------:R-:W-:Y:S05]  /*9560*/  @!P0 EXIT ;  /* 0x000000000000894d */ /* 0x000fea0003800000 */
[----:B------:R-:W-:Y:S05]  /*9570*/  BRA `(.L_x_136) ;  /* 0x0000000000087947 */ /* 0x000fea0003800000 */
.L_x_135:
[----:B------:R-:W-:-:S13]  /*9580*/  FSETP.NEU.AND P0, PT, R41, RZ, PT ;  /* 0x000000ff2900720b */ /* 0x000fda0003f0d000 */
[----:B------:R-:W-:Y:S05]  /*9590*/  @!P0 EXIT ;  /* 0x000000000000894d */ /* 0x000fea0003800000 */
.L_x_136:
[----:B------:R-:W-:Y:S05]  /*95a0*/  BSYNC.RECONVERGENT B0 ;  /* 0x0000000000007941 */ /* 0x000fea0003800200 */
.L_x_133:
[----:B------:R-:W-:Y:S01]  /*95b0*/  R2UR UR5, R88 ;  /* 0x00000000580572ca */ /* 0x000fe200000e0000 */
[----:B------:R-:W-:Y:S01]  /*95c0*/  ULEA UR4, UR47, UR46, 0x3 ;  /* 0x0000002e2f047291 */ /* 0x000fe2000f8e18ff */
[----:B------:R-:W-:-:S04]  /*95d0*/  DEPBAR.LE SB0, 0x0 ;  /* 0x000080000000791a */ /* 0x000fc80000000000 */
[----:B------:R-:W-:-:S07]  /*95e0*/  UIADD3 UR4, UPT, UPT, UR4, 0x58, URZ ;  /* 0x0000005804047890 */ /* 0x000fce000fffe0ff */
[----:B------:R-:W-:-:S09]  /*95f0*/  UPRMT UR4, UR5, 0x654, UR4 ;  /* 0x0000065405047896 */ /* 0x000fd20008000004 */
[----:B------:R-:W-:Y:S01]  /*9600*/  SYNCS.ARRIVE.TRANS64.RED.A1T0 RZ, [UR4], RZ ;  /* 0x000000ffffff79a7 */ /* 0x000fe20008100404 */
[----:B------:R-:W-:Y:S05]  /*9610*/  EXIT ;  /* 0x000000000000794d */ /* 0x000fea0003800000 */
.L_x_24:
[----:B-1----:R1:W2:Y:S02]  /*9620*/  SYNCS.PHASECHK.TRANS64.TRYWAIT P0, [R3+URZ+0xd0], R2 ;  /* 0x0000d002030075a7 */ /* 0x0022a400080011ff */
[----:B--2---:R-:W-:Y:S05]  /*9630*/  @!P0 NANOSLEEP.SYNCS 0x989680 ;  /* 0x009896800000895d */ /* 0x004fea0003900000 */
[----:B------:R-:W2:Y:S02]  /*9640*/  @!P0 SYNCS.PHASECHK.TRANS64 P0, [R3+URZ+0xd0], R2 ;  /* 0x0000d002030085a7 */ /* 0x000ea400080010ff */
[----:B--2---:R-:W-:Y:S05]  /*9650*/  @!P0 BRA `(.L_x_24) ;  /* 0xfffffffc00f08947 */ /* 0x004fea000383ffff */
[----:B------:R-:W-:Y:S05]  /*9660*/  BRA `(.L_x_137) ;  /* 0xffffff8400607947 */ /* 0x000fea000383ffff */
.L_x_27:
[----:B-1----:R-:W-:-:S07]  /*9670*/  MOV R0, UR6 ;  /* 0x0000000600007c02 */ /* 0x002fce0008000f00 */
.L_x_138:
[----:B-1----:R1:W2:Y:S02]  /*9680*/  SYNCS.PHASECHK.TRANS64.TRYWAIT P0, [R0+URZ+0x20], R3 ;  /* 0x00002003000075a7 */ /* 0x0022a400080011ff */
[----:B--2---:R-:W-:Y:S05]  /*9690*/  @!P0 NANOSLEEP.SYNCS 0x989680 ;  /* 0x009896800000895d */ /* 0x004fea0003900000 */
[----:B------:R-:W2:Y:S02]  /*96a0*/  @!P0 SYNCS.PHASECHK.TRANS64 P0, [R0+URZ+0x20], R3 ;  /* 0x00002003000085a7 */ /* 0x000ea400080010ff */
[----:B--2---:R-:W-:Y:S05]  /*96b0*/  @!P0 BRA `(.L_x_138) ;  /* 0xfffffffc00f08947 */ /* 0x004fea000383ffff */
[----:B------:R-:W-:Y:S05]  /*96c0*/  BRA `(.L_x_26) ;  /* 0xffffff8400d87947 */ /* 0x000fea000383ffff */
.L_x_36:
[----:B-1----:R-:W-:-:S07]  /*96d0*/  MOV R0, UR14 ;  /* 0x0000000e00007c02 */ /* 0x002fce0008000f00 */
.L_x_139:
[----:B-1----:R1:W2:Y:S02]  /*96e0*/  SYNCS.PHASECHK.TRANS64.TRYWAIT P0, [R0+URZ+0x20], R3 ;  /* 0x00002003000075a7 */ /* 0x0022a400080011ff */
[----:B--2---:R-:W-:Y:S05]  /*96f0*/  @!P0 NANOSLEEP.SYNCS 0x989680 ;  /* 0x009896800000895d */ /* 0x004fea0003900000 */
[----:B------:R-:W2:Y:S02]  /*9700*/  @!P0 SYNCS.PHASECHK.TRANS64 P0, [R0+URZ+0x20], R3 ;  /* 0x00002003000085a7 */ /* 0x000ea400080010ff */
[----:B--2---:R-:W-:Y:S05]  /*9710*/  @!P0 BRA `(.L_x_139) ;  /* 0xfffffffc00f08947 */ /* 0x004fea000383ffff */
[----:B------:R-:W-:Y:S05]  /*9720*/  BRA `(.L_x_35) ;  /* 0xffffff8c00307947 */ /* 0x000fea000383ffff */
.L_x_43:
[----:B-1----:R1:W4:Y:S02]  /*9730*/  SYNCS.PHASECHK.TRANS64.TRYWAIT P0, [R3+URZ+0x80], R0 ;  /* 0x00008000030075a7 */ /* 0x00232400080011ff */
[----:B----4-:R-:W-:Y:S05]  /*9740*/  @!P0 NANOSLEEP.SYNCS 0x989680 ;  /* 0x009896800000895d */ /* 0x010fea0003900000 */
[----:B------:R-:W4:Y:S02]  /*9750*/  @!P0 SYNCS.PHASECHK.TRANS64 P0, [R3+URZ+0x80], R0 ;  /* 0x00008000030085a7 */ /* 0x000f2400080010ff */
[----:B----4-:R-:W-:Y:S05]  /*9760*/  @!P0 BRA `(.L_x_43) ;  /* 0xfffffffc00f08947 */ /* 0x010fea000383ffff */
[----:B------:R-:W-:Y:S05]  /*9770*/  BRA `(.L_x_140) ;  /* 0xffffff90006c7947 */ /* 0x000fea000383ffff */
.L_x_47:
[----:B-1----:R-:W-:-:S07]  /*9780*/  MOV R0, UR4 ;  /* 0x0000000400007c02 */ /* 0x002fce0008000f00 */
.L_x_141:
[----:B-1----:R1:W2:Y:S02]  /*9790*/  SYNCS.PHASECHK.TRANS64.TRYWAIT P0, [R0+URZ], R3 ;  /* 0x00000003000075a7 */ /* 0x0022a400080011ff */
[----:B--2---:R-:W-:Y:S05]  /*97a0*/  @!P0 NANOSLEEP.SYNCS 0x989680 ;  /* 0x009896800000895d */ /* 0x004fea0003900000 */
[----:B------:R-:W2:Y:S02]  /*97b0*/  @!P0 SYNCS.PHASECHK.TRANS64 P0, [R0+URZ], R3 ;  /* 0x00000003000085a7 */ /* 0x000ea400080010ff */
[----:B--2---:R-:W-:Y:S05]  /*97c0*/  @!P0 BRA `(.L_x_141) ;  /* 0xfffffffc00f08947 */ /* 0x004fea000383ffff */
[----:B------:R-:W-:Y:S05]  /*97d0*/  BRA `(.L_x_142) ;  /* 0xffffff9800187947 */ /* 0x000fea000383ffff */
.L_x_48:
[----:B------:R-:W-:-:S07]  /*97e0*/  MOV R0, UR5 ;  /* 0x0000000500007c02 */ /* 0x000fce0008000f00 */
.L_x_143:
[----:B-1----:R1:W2:Y:S02]  /*97f0*/  SYNCS.PHASECHK.TRANS64.TRYWAIT P0, [R0+URZ], R3 ;  /* 0x00000003000075a7 */ /* 0x0022a400080011ff */
[----:B--2---:R-:W-:Y:S05]  /*9800*/  @!P0 NANOSLEEP.SYNCS 0x989680 ;  /* 0x009896800000895d */ /* 0x004fea0003900000 */
[----:B------:R-:W2:Y:S02]  /*9810*/  @!P0 SYNCS.PHASECHK.TRANS64 P0, [R0+URZ], R3 ;  /* 0x00000003000085a7 */ /* 0x000ea400080010ff */
[----:B--2---:R-:W-:Y:S05]  /*9820*/  @!P0 BRA `(.L_x_143) ;  /* 0xfffffffc00f08947 */ /* 0x004fea000383ffff */
[----:B------:R-:W-:Y:S05]  /*9830*/  BRA `(.L_x_144) ;  /* 0xffffff9800247947 */ /* 0x000fea000383ffff */
.L_x_49:
[----:B------:R-:W-:-:S07]  /*9840*/  MOV R0, UR5 ;  /* 0x0000000500007c02 */ /* 0x000fce0008000f00 */
.L_x_145:
[----:B-1----:R1:W2:Y:S02]  /*9850*/  SYNCS.PHASECHK.TRANS64.TRYWAIT P0, [R0+URZ], R3 ;  /* 0x00000003000075a7 */ /* 0x0022a400080011ff */
[----:B--2---:R-:W-:Y:S05]  /*9860*/  @!P0 NANOSLEEP.SYNCS 0x989680 ;  /* 0x009896800000895d */ /* 0x004fea0003900000 */
[----:B------:R-:W2:Y:S02]  /*9870*/  @!P0 SYNCS.PHASECHK.TRANS64 P0, [R0+URZ], R3 ;  /* 0x00000003000085a7 */ /* 0x000ea400080010ff */
[----:B--2---:R-:W-:Y:S05]  /*9880*/  @!P0 BRA `(.L_x_145) ;  /* 0xfffffffc00f08947 */ /* 0x004fea000383ffff */
[----:B------:R-:W-:Y:S05]  /*9890*/  BRA `(.L_x_146) ;  /* 0xffffff9800307947 */ /* 0x000fea000383ffff */
.L_x_52:
[----:B-1----:R1:W2:Y:S02]  /*98a0*/  SYNCS.PHASECHK.TRANS64.TRYWAIT P0, [R0+URZ+0xc0], R9 ;  /* 0x0000c009000075a7 */ /* 0x0022a400080011ff */
[----:B--2---:R-:W-:Y:S05]  /*98b0*/  @!P0 NANOSLEEP.SYNCS 0x989680 ;  /* 0x009896800000895d */ /* 0x004fea0003900000 */
[----:B------:R-:W2:Y:S02]  /*98c0*/  @!P0 SYNCS.PHASECHK.TRANS64 P0, [R0+URZ+0xc0], R9 ;  /* 0x0000c009000085a7 */ /* 0x000ea400080010ff */
[----:B--2---:R-:W-:Y:S05]  /*98d0*/  @!P0 BRA `(.L_x_52) ;  /* 0xfffffffc00f08947 */ /* 0x004fea000383ffff */
[----:B------:R-:W-:Y:S05]  /*98e0*/  BRA `(.L_x_147) ;  /* 0xffffff9800987947 */ /* 0x000fea000383ffff */
.L_x_53:
[----:B------:R-:W-:-:S07]  /*98f0*/  MOV R0, UR4 ;  /* 0x0000000400007c02 */ /* 0x000fce0008000f00 */
.L_x_148:
[----:B-1----:R1:W2:Y:S02]  /*9900*/  SYNCS.PHASECHK.TRANS64.TRYWAIT P0, [R0+URZ+0x90], R11 ;  /* 0x0000900b000075a7 */ /* 0x0022a400080011ff */
[----:B--2---:R-:W-:Y:S05]  /*9910*/  @!P0 NANOSLEEP.SYNCS 0x989680 ;  /* 0x009896800000895d */ /* 0x004fea0003900000 */
[----:B------:R-:W2:Y:S02]  /*9920*/  @!P0 SYNCS.PHASECHK.TRANS64 P0, [R0+URZ+0x90], R11 ;  /* 0x0000900b000085a7 */ /* 0x000ea400080010ff */
[----:B--2---:R-:W-:Y:S05]  /*9930*/  @!P0 BRA `(.L_x_148) ;  /* 0xfffffffc00f08947 */ /* 0x004fea000383ffff */
[----:B------:R-:W-:Y:S05]  /*9940*/  BRA `(.L_x_149) ;  /* 0xffffff9800a87947 */ /* 0x000fea000383ffff */
.L_x_54:
[----:B-1----:R1:W2:Y:S02]  /*9950*/  SYNCS.PHASECHK.TRANS64.TRYWAIT P1, [R0+URZ+0x80], R9 ;  /* 0x00008009000075a7 */ /* 0x0022a400080211ff */
[----:B--2---:R-:W-:Y:S05]  /*9960*/  @!P1 NANOSLEEP.SYNCS 0x989680 ;  /* 0x009896800000995d */ /* 0x004fea0003900000 */
[----:B------:R-:W2:Y:S02]  /*9970*/  @!P1 SYNCS.PHASECHK.TRANS64 P1, [R0+URZ+0x80], R9 ;  /* 0x00008009000095a7 */ /* 0x000ea400080210ff */
[----:B--2---:R-:W-:Y:S05]  /*9980*/  @!P1 BRA `(.L_x_54) ;  /* 0xfffffffc00f09947 */ /* 0x004fea000383ffff */
[----:B------:R-:W-:Y:S05]  /*9990*/  BRA `(.L_x_150) ;  /* 0xffffff9800d87947 */ /* 0x000fea000383ffff */
.L_x_57:
[----:B------:R-:W-:-:S07]  /*99a0*/  MOV R0, UR4 ;  /* 0x0000000400007c02 */ /* 0x000fce0008000f00 */
.L_x_151:
[----:B-1----:R1:W2:Y:S02]  /*99b0*/  SYNCS.PHASECHK.TRANS64.TRYWAIT P0, [R0+URZ+0x90], R3 ;  /* 0x00009003000075a7 */ /* 0x0022a400080011ff */
[----:B--2---:R-:W-:Y:S05]  /*99c0*/  @!P0 NANOSLEEP.SYNCS 0x989680 ;  /* 0x009896800000895d */ /* 0x004fea0003900000 */
[----:B------:R-:W2:Y:S02]  /*99d0*/  @!P0 SYNCS.PHASECHK.TRANS64 P0, [R0+URZ+0x90], R3 ;  /* 0x00009003000085a7 */ /* 0x000ea400080010ff */
[----:B--2---:R-:W-:Y:S05]  /*99e0*/  @!P0 BRA `(.L_x_151) ;  /* 0xfffffffc00f08947 */ /* 0x004fea000383ffff */
[----:B------:R-:W-:Y:S05]  /*99f0*/  BRA `(.L_x_56) ;  /* 0xffffff9c002c7947 */ /* 0x000fea000383ffff */
.L_x_66:
[----:B-1----:R-:W-:-:S04]  /*9a00*/  MOV R7, UR5 ;  /* 0x0000000500077c02 */ /* 0x002fc80008000f00 */
[----:B------:R1:W2:Y:S03]  /*9a10*/  SYNCS.PHASECHK.TRANS64.TRYWAIT P0, [R7+URZ+0x8], R8 ;  /* 0x00000808070075a7 */ /* 0x0002a600080011ff */
[----:B--2---:R-:W-:Y:S05]  /*9a20*/  @!P0 NANOSLEEP.SYNCS 0x989680 ;  /* 0x009896800000895d */ /* 0x004fea0003900000 */
[----:B------:R-:W2:Y:S02]  /*9a30*/  @!P0 SYNCS.PHASECHK.TRANS64 P0, [R7+URZ+0x8], R8 ;  /* 0x00000808070085a7 */ /* 0x000ea400080010ff */
[----:B--2---:R-:W-:Y:S05]  /*9a40*/  @!P0 BRA `(.L_x_66) ;  /* 0xfffffffc00ec8947 */ /* 0x004fea000383ffff */
[----:B------:R-:W-:Y:S05]  /*9a50*/  BRA `(.L_x_65) ;  /* 0xffffff9c00ec7947 */ /* 0x000fea000383ffff */
.L_x_68:
[----:B------:R-:W-:Y:S01]  /*9a60*/  BSSY B0, `(.L_x_152) ;  /* 0x0000006000007945 */ /* 0x000fe20003800000 */
[----:B------:R-:W-:-:S07]  /*9a70*/  MOV R15, 0xffffffff ;  /* 0xffffffff000f7802 */ /* 0x000fce0000000f00 */
[----:B-1---5:R-:W-:Y:S05]  /*9a80*/  WARPSYNC.COLLECTIVE R15, `(.L_x_153) ;  /* 0x000000000f0c7348 */ /* 0x022fea0003c00000 */
[----:B------:R-:W-:Y:S02]  /*9a90*/  ELECT P6, UR79, PT ;  /* 0x00000000004f782f */ /* 0x000fe400038c0000 */
[----:B------:R-:W-:Y:S01]  /*9aa0*/  MOV R14, UR79 ;  /* 0x0000004f000e7c02 */ /* 0x000fe20008000f00 */
[----:B-1---5:R-:W-:Y:S10]  /*9ab0*/  ENDCOLLECTIVE ;  /* 0x000000000000791b */ /* 0x022ff40003800000 */
.L_x_153:
[----:B------:R-:W-:Y:S05]  /*9ac0*/  BSYNC B0 ;  /* 0x0000000000007941 */ /* 0x000fea0003800000 */
.L_x_152:
[----:B------:R-:W-:Y:S01]  /*9ad0*/  PLOP3.LUT P0, PT, P6, PT, PT, 0x80, 0x8 ;  /* 0x000000000008781c */ /* 0x000fe2000370f070 */
[----:B------:R-:W-:-:S12]  /*9ae0*/  BRA `(.L_x_154) ;  /* 0xffffffa0001c7947 */ /* 0x000fd8000383ffff */
.L_x_70:
[----:B-1----:R-:W-:-:S04]  /*9af0*/  MOV R5, UR5 ;  /* 0x0000000500057c02 */ /* 0x002fc80008000f00 */
[----:B------:R1:W2:Y:S03]  /*9b00*/  SYNCS.PHASECHK.TRANS64.TRYWAIT P0, [R5+URZ+0x8], R6 ;  /* 0x00000806050075a7 */ /* 0x0002a600080011ff */
[----:B--2---:R-:W-:Y:S05]  /*9b10*/  @!P0 NANOSLEEP.SYNCS 0x989680 ;  /* 0x009896800000895d */ /* 0x004fea0003900000 */
[----:B------:R-:W2:Y:S02]  /*9b20*/  @!P0 SYNCS.PHASECHK.TRANS64 P0, [R5+URZ+0x8], R6 ;  /* 0x00000806050085a7 */ /* 0x000ea400080010ff */
[----:B--2---:R-:W-:Y:S05]  /*9b30*/  @!P0 BRA `(.L_x_70) ;  /* 0xfffffffc00ec8947 */ /* 0x004fea000383ffff */
[----:B------:R-:W-:Y:S05]  /*9b40*/  BRA `(.L_x_69) ;  /* 0xffffffa000207947 */ /* 0x000fea000383ffff */
.L_x_71:
[----:B-1----:R1:W2:Y:S02]  /*9b50*/  SYNCS.PHASECHK.TRANS64.TRYWAIT P0, [R8+URZ+0x80], R3 ;  /* 0x00008003080075a7 */ /* 0x0022a400080011ff */
[----:B--2---:R-:W-:Y:S05]  /*9b60*/  @!P0 NANOSLEEP.SYNCS 0x989680 ;  /* 0x009896800000895d */ /* 0x004fea0003900000 */
[----:B------:R-:W2:Y:S02]  /*9b70*/  @!P0 SYNCS.PHASECHK.TRANS64 P0, [R8+URZ+0x80], R3 ;  /* 0x00008003080085a7 */ /* 0x000ea400080010ff */
[----:B--2---:R-:W-:Y:S05]  /*9b80*/  @!P0 BRA `(.L_x_71) ;  /* 0xfffffffc00f08947 */ /* 0x004fea000383ffff */
[----:B------:R-:W-:Y:S05]  /*9b90*/  BRA `(.L_x_155) ;  /* 0xffffffa400cc7947 */ /* 0x000fea000383ffff */
.L_x_75:
[----:B------:R-:W-:-:S07]  /*9ba0*/  MOV R3, UR71 ;  /* 0x0000004700037c02 */ /* 0x000fce0008000f00 */
.L_x_156:
[----:B-1----:R1:W2:Y:S02]  /*9bb0*/  SYNCS.PHASECHK.TRANS64.TRYWAIT P0, [R3+URZ+0xb0], R4 ;  /* 0x0000b004030075a7 */ /* 0x0022a400080011ff */
[----:B--2---:R-:W-:Y:S05]  /*9bc0*/  @!P0 NANOSLEEP.SYNCS 0x989680 ;  /* 0x009896800000895d */ /* 0x004fea0003900000 */
[----:B------:R-:W2:Y:S02]  /*9bd0*/  @!P0 SYNCS.PHASECHK.TRANS64 P0, [R3+URZ+0xb0], R4 ;  /* 0x0000b004030085a7 */ /* 0x000ea400080010ff */
[----:B--2---:R-:W-:Y:S05]  /*9be0*/  @!P0 BRA `(.L_x_156) ;  /* 0xfffffffc00f08947 */ /* 0x004fea000383ffff */
[----:B------:R-:W-:Y:S05]  /*9bf0*/  BRA `(.L_x_157) ;  /* 0xffffffac00687947 */ /* 0x000fea000383ffff */
.L_x_78:
[----:B------:R-:W-:Y:S07]  /*9c00*/  MOV R3, UR15 ;  /* 0x0000000f00037c02 */ /* 0x000fee0008000f00 */
.L_x_158:
[----:B-1----:R1:W2:Y:S02]  /*9c10*/  SYNCS.PHASECHK.TRANS64.TRYWAIT P0, [R3+URZ], R4 ;  /* 0x00000004030075a7 */ /* 0x0022a400080011ff */
[----:B--2---:R-:W-:Y:S05]  /*9c20*/  @!P0 NANOSLEEP.SYNCS 0x989680 ;  /* 0x009896800000895d */ /* 0x004fea0003900000 */
[----:B------:R-:W2:Y:S02]  /*9c30*/  @!P0 SYNCS.PHASECHK.TRANS64 P0, [R3+URZ], R4 ;  /* 0x00000004030085a7 */ /* 0x000ea400080010ff */
[----:B--2---:R-:W-:Y:S05]  /*9c40*/  @!P0 BRA `(.L_x_158) ;  /* 0xfffffffc00f08947 */ /* 0x004fea000383ffff */
[----:B------:R-:W-:Y:S05]  /*9c50*/  BRA `(.L_x_77) ;  /* 0xffffffb000387947 */ /* 0x000fea000383ffff */
.L_x_82:
[----:B-1----:R-:W-:-:S07]  /*9c60*/  MOV R2, UR4 ;  /* 0x0000000400027c02 */ /* 0x002fce0008000f00 */
.L_x_159:
[----:B-1----:R1:W2:Y:S02]  /*9c70*/  SYNCS.PHASECHK.TRANS64.TRYWAIT P0, [R2+URZ], R3 ;  /* 0x00000003020075a7 */ /* 0x0022a400080011ff */
[----:B--2---:R-:W-:Y:S05]  /*9c80*/  @!P0 NANOSLEEP.SYNCS 0x989680 ;  /* 0x009896800000895d */ /* 0x004fea0003900000 */
[----:B------:R-:W2:Y:S02]  /*9c90*/  @!P0 SYNCS.PHASECHK.TRANS64 P0, [R2+URZ], R3 ;  /* 0x00000003020085a7 */ /* 0x000ea400080010ff */
[----:B--2---:R-:W-:Y:S05]  /*9ca0*/  @!P0 BRA `(.L_x_159) ;  /* 0xfffffffc00f08947 */ /* 0x004fea000383ffff */
[----:B------:R-:W-:Y:S05]  /*9cb0*/  BRA `(.L_x_160) ;  /* 0xffffffb400a47947 */ /* 0x000fea000383ffff */
.L_x_85:
[----:B------:R-:W-:-:S07]  /*9cc0*/  MOV R2, UR29 ;  /* 0x0000001d00027c02 */ /* 0x000fce0008000f00 */
.L_x_161:
[----:B-1----:R1:W2:Y:S02]  /*9cd0*/  SYNCS.PHASECHK.TRANS64.TRYWAIT P1, [R2+URZ+0xe0], R3 ;  /* 0x0000e003020075a7 */ /* 0x0022a400080211ff */
[----:B--2---:R-:W-:Y:S05]  /*9ce0*/  @!P1 NANOSLEEP.SYNCS 0x989680 ;  /* 0x009896800000995d */ /* 0x004fea0003900000 */
[----:B------:R-:W2:Y:S02]  /*9cf0*/  @!P1 SYNCS.PHASECHK.TRANS64 P1, [R2+URZ+0xe0], R3 ;  /* 0x0000e003020095a7 */ /* 0x000ea400080210ff */
[----:B--2---:R-:W-:Y:S05]  /*9d00*/  @!P1 BRA `(.L_x_161) ;  /* 0xfffffffc00f09947 */ /* 0x004fea000383ffff */
[----:B------:R-:W-:Y:S05]  /*9d10*/  BRA `(.L_x_162) ;  /* 0xffffffb400f47947 */ /* 0x000fea000383ffff */
.L_x_90:
[----:B---3--:R3:W1:Y:S02]  /*9d20*/  SYNCS.PHASECHK.TRANS64.TRYWAIT P0, [R12+URZ+0x80], R9 ;  /* 0x000080090c0075a7 */ /* 0x00866400080011ff */
[----:B-1----:R-:W-:Y:S05]  /*9d30*/  @!P0 NANOSLEEP.SYNCS 0x989680 ;  /* 0x009896800000895d */ /* 0x002fea0003900000 */
[----:B------:R-:W1:Y:S02]  /*9d40*/  @!P0 SYNCS.PHASECHK.TRANS64 P0, [R12+URZ+0x80], R9 ;  /* 0x000080090c0085a7 */ /* 0x000e6400080010ff */
[----:B-1----:R-:W-:Y:S05]  /*9d50*/  @!P0 BRA `(.L_x_90) ;  /* 0xfffffffc00f08947 */ /* 0x002fea000383ffff */
[----:B------:R-:W-:Y:S05]  /*9d60*/  BRA `(.L_x_163) ;  /* 0xffffffbc00147947 */ /* 0x000fea000383ffff */
.L_x_93:
[----:B------:R-:W-:Y:S07]  /*9d70*/  MOV R0, UR24 ;  /* 0x0000001800007c02 */ /* 0x000fee0008000f00 */
.L_x_164:
[----:B-1----:R1:W2:Y:S02]  /*9d80*/  SYNCS.PHASECHK.TRANS64.TRYWAIT P2, [R0+URZ+0x78], R9 ;  /* 0x00007809000075a7 */ /* 0x0022a400080411ff */
[----:B--2---:R-:W-:Y:S05]  /*9d90*/  @!P2 NANOSLEEP.SYNCS 0x989680 ;  /* 0x009896800000a95d */ /* 0x004fea0003900000 */
[----:B------:R-:W2:Y:S02]  /*9da0*/  @!P2 SYNCS.PHASECHK.TRANS64 P2, [R0+URZ+0x78], R9 ;  /* 0x000078090000a5a7 */ /* 0x000ea400080410ff */
[----:B--2---:R-:W-:Y:S05]  /*9db0*/  @!P2 BRA `(.L_x_164) ;  /* 0xfffffffc00f0a947 */ /* 0x004fea000383ffff */
[----:B------:R-:W-:Y:S05]  /*9dc0*/  BRA `(.L_x_92) ;  /* 0xffffffc000787947 */ /* 0x000fea000383ffff */
.L_x_96:
[----:B------:R-:W-:Y:S07]  /*9dd0*/  MOV R0, UR4 ;  /* 0x0000000400007c02 */ /* 0x000fee0008000f00 */
.L_x_165:
[----:B-1----:R1:W2:Y:S02]  /*9de0*/  SYNCS.PHASECHK.TRANS64.TRYWAIT P0, [R0+URZ+0x58], R9 ;  /* 0x00005809000075a7 */ /* 0x0022a400080011ff */
[----:B--2---:R-:W-:Y:S05]  /*9df0*/  @!P0 NANOSLEEP.SYNCS 0x989680 ;  /* 0x009896800000895d */ /* 0x004fea0003900000 */
[----:B------:R-:W2:Y:S02]  /*9e00*/  @!P0 SYNCS.PHASECHK.TRANS64 P0, [R0+URZ+0x58], R9 ;  /* 0x00005809000085a7 */ /* 0x000ea400080010ff */
[----:B--2---:R-:W-:Y:S05]  /*9e10*/  @!P0 BRA `(.L_x_165) ;  /* 0xfffffffc00f08947 */ /* 0x004fea000383ffff */
[----:B------:R-:W-:Y:S05]  /*9e20*/  BRA `(.L_x_166) ;  /* 0xffffffc000d87947 */ /* 0x000fea000383ffff */
.L_x_97:
[----:B------:R-:W-:Y:S07]  /*9e30*/  MOV R9, UR5 ;  /* 0x0000000500097c02 */ /* 0x000fee0008000f00 */
.L_x_167:
[----:B-1----:R1:W2:Y:S02]  /*9e40*/  SYNCS.PHASECHK.TRANS64.TRYWAIT P0, [R9+URZ+0x58], R0 ;  /* 0x00005800090075a7 */ /* 0x0022a400080011ff */
[----:B--2---:R-:W-:Y:S05]  /*9e50*/  @!P0 NANOSLEEP.SYNCS 0x989680 ;  /* 0x009896800000895d */ /* 0x004fea0003900000 */
[----:B------:R-:W2:Y:S02]  /*9e60*/  @!P0 SYNCS.PHASECHK.TRANS64 P0, [R9+URZ+0x58], R0 ;  /* 0x00005800090085a7 */ /* 0x000ea400080010ff */
[----:B--2---:R-:W-:Y:S05]  /*9e70*/  @!P0 BRA `(.L_x_167) ;  /* 0xfffffffc00f08947 */ /* 0x004fea000383ffff */
[----:B------:R-:W-:Y:S05]  /*9e80*/  BRA `(.L_x_168) ;  /* 0xffffffc400387947 */ /* 0x000fea000383ffff */
.L_x_99:
[----:B------:R-:W-:-:S07]  /*9e90*/  MOV R0, UR4 ;  /* 0x0000000400007c02 */ /* 0x000fce0008000f00 */
.L_x_169:
[----:B-1----:R1:W2:Y:S02]  /*9ea0*/  SYNCS.PHASECHK.TRANS64.TRYWAIT P0, [R0+URZ], R3 ;  /* 0x00000003000075a7 */ /* 0x0022a400080011ff */
[----:B--2---:R-:W-:Y:S05]  /*9eb0*/  @!P0 NANOSLEEP.SYNCS 0x989680 ;  /* 0x009896800000895d */ /* 0x004fea0003900000 */
[----:B------:R-:W2:Y:S02]  /*9ec0*/  @!P0 SYNCS.PHASECHK.TRANS64 P0, [R0+URZ], R3 ;  /* 0x00000003000085a7 */ /* 0x000ea400080010ff */
[----:B--2---:R-:W-:Y:S05]  /*9ed0*/  @!P0 BRA `(.L_x_169) ;  /* 0xfffffffc00f08947 */ /* 0x004fea000383ffff */
[----:B------:R-:W-:Y:S05]  /*9ee0*/  BRA `(.L_x_170) ;  /* 0xffffffc400cc7947 */ /* 0x000fea000383ffff */
.L_x_100:
[----:B------:R-:W-:-:S07]  /*9ef0*/  MOV R0, UR5 ;  /* 0x0000000500007c02 */ /* 0x000fce0008000f00 */
.L_x_171:
[----:B-1----:R1:W2:Y:S02]  /*9f00*/  SYNCS.PHASECHK.TRANS64.TRYWAIT P0, [R0+URZ], R3 ;  /* 0x00000003000075a7 */ /* 0x0022a400080011ff */
[----:B--2---:R-:W-:Y:S05]  /*9f10*/  @!P0 NANOSLEEP.SYNCS 0x989680 ;  /* 0x009896800000895d */ /* 0x004fea0003900000 */
[----:B------:R-:W2:Y:S02]  /*9f20*/  @!P0 SYNCS.PHASECHK.TRANS64 P0, [R0+URZ], R3 ;  /* 0x00000003000085a7 */ /* 0x000ea400080010ff */
[----:B--2---:R-:W-:Y:S05]  /*9f30*/  @!P0 BRA `(.L_x_171) ;  /* 0xfffffffc00f08947 */ /* 0x004fea000383ffff */
[----:B------:R-:W-:Y:S05]  /*9f40*/  BRA `(.L_x_172) ;  /* 0xffffffc400d87947 */ /* 0x000fea000383ffff */
.L_x_102:
[----:B--2---:R2:W3:Y:S02]  /*9f50*/  SYNCS.PHASECHK.TRANS64.TRYWAIT P0, [R3+URZ+0x80], R0 ;  /* 0x00008000030075a7 */ /* 0x0044e400080011ff */
[----:B---3--:R-:W-:Y:S05]  /*9f60*/  @!P0 NANOSLEEP.SYNCS 0x989680 ;  /* 0x009896800000895d */ /* 0x008fea0003900000 */
[----:B------:R-:W3:Y:S02]  /*9f70*/  @!P0 SYNCS.PHASECHK.TRANS64 P0, [R3+URZ+0x80], R0 ;  /* 0x00008000030085a7 */ /* 0x000ee400080010ff */
[----:B---3--:R-:W-:Y:S05]  /*9f80*/  @!P0 BRA `(.L_x_102) ;  /* 0xfffffffc00f08947 */ /* 0x008fea000383ffff */
[----:B------:R-:W-:Y:S05]  /*9f90*/  BRA `(.L_x_173) ;  /* 0xffffffc800c47947 */ /* 0x000fea000383ffff */
.L_x_112:
[----:B-1----:R1:W2:Y:S02]  /*9fa0*/  SYNCS.PHASECHK.TRANS64.TRYWAIT P1, [R0+URZ+0x40], R5 ;  /* 0x00004005000075a7 */ /* 0x0022a400080211ff */
[----:B--2---:R-:W-:Y:S05]  /*9fb0*/  @!P1 NANOSLEEP.SYNCS 0x989680 ;  /* 0x009896800000995d */ /* 0x004fea0003900000 */
[----:B------:R-:W2:Y:S02]  /*9fc0*/  @!P1 SYNCS.PHASECHK.TRANS64 P1, [R0+URZ+0x40], R5 ;  /* 0x00004005000095a7 */ /* 0x000ea400080210ff */
[----:B--2---:R-:W-:Y:S05]  /*9fd0*/  @!P1 BRA `(.L_x_112) ;  /* 0xfffffffc00f09947 */ /* 0x004fea000383ffff */
[----:B------:R-:W-:Y:S05]  /*9fe0*/  BRA `(.L_x_111) ;  /* 0xffffffd8005c7947 */ /* 0x000fea000383ffff */
.L_x_114:
[----:B-1----:R1:W4:Y:S02]  /*9ff0*/  SYNCS.PHASECHK.TRANS64.TRYWAIT P0, [R90+URZ+0xa0], R3 ;  /* 0x0000a0035a0075a7 */ /* 0x00232400080011ff */
[----:B----4-:R-:W-:Y:S05]  /*a000*/  @!P0 NANOSLEEP.SYNCS 0x989680 ;  /* 0x009896800000895d */ /* 0x010fea0003900000 */
[----:B------:R-:W4:Y:S02]  /*a010*/  @!P0 SYNCS.PHASECHK.TRANS64 P0, [R90+URZ+0xa0], R3 ;  /* 0x0000a0035a0085a7 */ /* 0x000f2400080010ff */
[----:B----4-:R-:W-:Y:S05]  /*a020*/  @!P0 BRA `(.L_x_114) ;  /* 0xfffffffc00f08947 */ /* 0x010fea000383ffff */
[----:B------:R-:W-:Y:S05]  /*a030*/  BRA `(.L_x_113) ;  /* 0xffffffd800947947 */ /* 0x000fea000383ffff */
.L_x_125:
[----:B---3--:R3:W4:Y:S02]  /*a040*/  SYNCS.PHASECHK.TRANS64.TRYWAIT P0, [R2+URZ+0x40], R5 ;  /* 0x00004005020075a7 */ /* 0x00872400080011ff */
[----:B----4-:R-:W-:Y:S05]  /*a050*/  @!P0 NANOSLEEP.SYNCS 0x989680 ;  /* 0x009896800000895d */ /* 0x010fea0003900000 */
[----:B------:R-:W4:Y:S02]  /*a060*/  @!P0 SYNCS.PHASECHK.TRANS64 P0, [R2+URZ+0x40], R5 ;  /* 0x00004005020085a7 */ /* 0x000f2400080010ff */
[----:B----4-:R-:W-:Y:S05]  /*a070*/  @!P0 BRA `(.L_x_125) ;  /* 0xfffffffc00f08947 */ /* 0x010fea000383ffff */
[----:B------:R-:W-:Y:S05]  /*a080*/  BRA `(.L_x_124) ;  /* 0xffffffe400887947 */ /* 0x000fea000383ffff */
        .weak           $__internal_0_$__cuda_sm10x_tcgen05_guardrail_trap_col_being_dealloced_not_returned_by_alloc
        .type           $__internal_0_$__cuda_sm10x_tcgen05_guardrail_trap_col_being_dealloced_not_returned_by_alloc,@function
        .size           $__internal_0_$__cuda_sm10x_tcgen05_guardrail_trap_col_being_dealloced_not_returned_by_alloc,($__internal_1_$__cuda_sm10x_tcgen05_guardrail_trap_phase_invalid_during_alloc - $__internal_0_$__cuda_sm10x_tcgen05_guardrail_trap_col_being_dealloced_not_returned_by_alloc)
$__internal_0_$__cuda_sm10x_tcgen05_guardrail_trap_col_being_dealloced_not_returned_by_alloc:
[----:B------:R-:W-:Y:S05]  /*a090*/  BPT.TRAP 0x1 ;  /* 0x000000040000795c */ /* 0x000fea0000300000 */
[----:B------:R-:W-:-:S04]  /*a0a0*/  HFMA2 R3, -RZ, RZ, 0, 0 ;  /* 0x00000000ff037431 */ /* 0x000fc800000001ff */
[----:B------:R-:W-:Y:S05]  /*a0b0*/  RET.REL.NODEC R2 `(_ZN7cutlass13device_kernelINS_4gemm6kernel13GemmUniversalIN4cute5tupleIJiiiiEEENS1_10collective13CollectiveMmaINS1_46MainloopSm100TmaUmmaWarpSpecializedBlockScaledILi4ELi2ELi2ENS5_IJNS4_1CILi2EEESB_NSA_ILi1EEEEEEEENS5_IJNSA_ILi256EEENSA_ILi64EEESF_EEENS5_IJNS_12float_e4m3_tENS_13float_ue8m0_tEEEENS5_IJNS5_IJlSC_lEEENS4_6LayoutINS5_IJNS5_IJNS5_IJNSA_ILi32EEENSA_ILi4EEEEEEiEEESQ_NS5_IJSC_iEEEEEENS5_IJNS5_IJNS5_IJNSA_ILi16EEESO_EEEiEEENS5_IJNS5_IJNSA_ILi0EEESC_EEENSA_ILi512EEEEEENS5_IJSW_iEEEEEEEEEEESK_S13_NS4_8TiledMMAINS4_8MMA_AtomIJNS4_27SM100_MMA_MXF8F6F4_2x1SM_SSISI_SI_fSJ_Li256ELi64ELNS4_4UMMA5MajorE0ELS18_0ELNS17_7ScaleInE0ELS19_0EEEEEENSM_INS5_IJSC_SC_SC_EEENS5_IJSW_SW_SW_EEEEENS5_IJNS4_10UnderscoreES1F_S1F_EEEEENS5_IJNS4_28SM100_TMA_2SM_LOAD_MULTICASTES1I_EEENS5_IJNS4_14ComposedLayoutINS4_7SwizzleILi3ELi4ELi3EEENS4_18smem_ptr_flag_bitsILi8EEENSM_INS5_IJNSA_ILi8EEENSA_ILi128EEEEEENS5_IJS1Q_SC_EEEEEEENSM_INS5_IJNS5_IJNS5_IJSP_SC_EEENS5_IJSN_SC_EEEEEESC_NS5_IJSO_SB_EEEEEENS5_IJNS5_IJNS5_IJSU_SY_EEESX_EEESW_NS5_IJSC_SY_EEEEEEEEEEEvNS4_8identityENS5_IJNS4_18SM100_TMA_2SM_LOADES1I_EEES25_vS26_EENS_8epilogue10collective18CollectiveEpilogueINS2A_23Sm100TmaWarpSpecializedILi3ELi2ELi32ELb1ELb0EEEJNS5_IJS1Q_SG_SF_EEENS5_IJNSM_IS1Q_SC_EENSM_ISN_SC_EEEEENS_10bfloat16_tESL_S2J_SL_NS2A_6fusion15FusionCallbacksIS2E_NS2K_17LinearCombinationIS2J_fS2J_fLNS_15FloatRoundStyleE2EEES2F_S2I_JEEENS4_5SM1004TMEM4LOAD26SM100_TMEM_LOAD_32dp32b32xENS4_13SM90_TMA_LOADENS1K_INS1L_ILi2ELi4ELi3EEENS1N_ILi16EEENSM_INS5_IJS1P_SN_EEES1W_EEEENS4_39AutoVectorizingCopyWithAssumedAlignmentILi128EEENS4_14SM90_TMA_STOREES2Z_S31_S31_EEEvvEEEEvNT_6ParamsE) ;  /* 0xffffff5c02d07950 */ /* 0x000fea0003c3ffff */
        .weak           $__internal_1_$__cuda_sm10x_tcgen05_guardrail_trap_phase_invalid_during_alloc
        .type           $__internal_1_$__cuda_sm10x_tcgen05_guardrail_trap_phase_invalid_during_alloc,@function
        .size           $__internal_1_$__cuda_sm10x_tcgen05_guardrail_trap_phase_invalid_during_alloc,($__internal_2_$__cuda_sm10x_tcgen05_guardrail_trap_unallocated_columns_being_dealloced - $__internal_1_$__cuda_sm10x_tcgen05_guardrail_trap_phase_invalid_during_alloc)
$__internal_1_$__cuda_sm10x_tcgen05_guardrail_trap_phase_invalid_during_alloc:
[----:B------:R-:W-:Y:S05]  /*a0c0*/  BPT.TRAP 0x1 ;  /* 0x000000040000795c */ /* 0x000fea0000300000 */
[----:B------:R-:W-:-:S04]  /*a0d0*/  MOV R7, 0x0 ;  /* 0x0000000000077802 */ /* 0x000fc80000000f00 */
[----:B------:R-:W-:Y:S05]  /*a0e0*/  RET.REL.NODEC R6 `(_ZN7cutlass13device_kernelINS_4gemm6kernel13GemmUniversalIN4cute5tupleIJiiiiEEENS1_10collective13CollectiveMmaINS1_46MainloopSm100TmaUmmaWarpSpecializedBlockScaledILi4ELi2ELi2ENS5_IJNS4_1CILi2EEESB_NSA_ILi1EEEEEEEENS5_IJNSA_ILi256EEENSA_ILi64EEESF_EEENS5_IJNS_12float_e4m3_tENS_13float_ue8m0_tEEEENS5_IJNS5_IJlSC_lEEENS4_6LayoutINS5_IJNS5_IJNS5_IJNSA_ILi32EEENSA_ILi4EEEEEEiEEESQ_NS5_IJSC_iEEEEEENS5_IJNS5_IJNS5_IJNSA_ILi16EEESO_EEEiEEENS5_IJNS5_IJNSA_ILi0EEESC_EEENSA_ILi512EEEEEENS5_IJSW_iEEEEEEEEEEESK_S13_NS4_8TiledMMAINS4_8MMA_AtomIJNS4_27SM100_MMA_MXF8F6F4_2x1SM_SSISI_SI_fSJ_Li256ELi64ELNS4_4UMMA5MajorE0ELS18_0ELNS17_7ScaleInE0ELS19_0EEEEEENSM_INS5_IJSC_SC_SC_EEENS5_IJSW_SW_SW_EEEEENS5_IJNS4_10UnderscoreES1F_S1F_EEEEENS5_IJNS4_28SM100_TMA_2SM_LOAD_MULTICASTES1I_EEENS5_IJNS4_14ComposedLayoutINS4_7SwizzleILi3ELi4ELi3EEENS4_18smem_ptr_flag_bitsILi8EEENSM_INS5_IJNSA_ILi8EEENSA_ILi128EEEEEENS5_IJS1Q_SC_EEEEEEENSM_INS5_IJNS5_IJNS5_IJSP_SC_EEENS5_IJSN_SC_EEEEEESC_NS5_IJSO_SB_EEEEEENS5_IJNS5_IJNS5_IJSU_SY_EEESX_EEESW_NS5_IJSC_SY_EEEEEEEEEEEvNS4_8identityENS5_IJNS4_18SM100_TMA_2SM_LOADES1I_EEES25_vS26_EENS_8epilogue10collective18CollectiveEpilogueINS2A_23Sm100TmaWarpSpecializedILi3ELi2ELi32ELb1ELb0EEEJNS5_IJS1Q_SG_SF_EEENS5_IJNSM_IS1Q_SC_EENSM_ISN_SC_EEEEENS_10bfloat16_tESL_S2J_SL_NS2A_6fusion15FusionCallbacksIS2E_NS2K_17LinearCombinationIS2J_fS2J_fLNS_15FloatRoundStyleE2EEES2F_S2I_JEEENS4_5SM1004TMEM4LOAD26SM100_TMEM_LOAD_32dp32b32xENS4_13SM90_TMA_LOADENS1K_INS1L_ILi2ELi4ELi3EEENS1N_ILi16EEENSM_INS5_IJS1P_SN_EEES1W_EEEENS4_39AutoVectorizingCopyWithAssumedAlignmentILi128EEENS4_14SM90_TMA_STOREES2Z_S31_S31_EEEvvEEEEvNT_6ParamsE) ;  /* 0xffffff5c06c47950 */ /* 0x000fea0003c3ffff */
        .weak           $__internal_2_$__cuda_sm10x_tcgen05_guardrail_trap_unallocated_columns_being_dealloced
        .type           $__internal_2_$__cuda_sm10x_tcgen05_guardrail_trap_unallocated_columns_being_dealloced,@function
        .size           $__internal_2_$__cuda_sm10x_tcgen05_guardrail_trap_unallocated_columns_being_dealloced,(.L_x_175 - $__internal_2_$__cuda_sm10x_tcgen05_guardrail_trap_unallocated_columns_being_dealloced)
$__internal_2_$__cuda_sm10x_tcgen05_guardrail_trap_unallocated_columns_being_dealloced:
[----:B------:R-:W-:Y:S05]  /*a0f0*/  BPT.TRAP 0x1 ;  /* 0x000000040000795c */ /* 0x000fea0000300000 */
[----:B------:R-:W-:-:S04]  /*a100*/  HFMA2 R3, -RZ, RZ, 0, 0 ;  /* 0x00000000ff037431 */ /* 0x000fc800000001ff */
[----:B------:R-:W-:Y:S05]  /*a110*/  RET.REL.NODEC R2 `(_ZN7cutlass13device_kernelINS_4gemm6kernel13GemmUniversalIN4cute5tupleIJiiiiEEENS1_10collective13CollectiveMmaINS1_46MainloopSm100TmaUmmaWarpSpecializedBlockScaledILi4ELi2ELi2ENS5_IJNS4_1CILi2EEESB_NSA_ILi1EEEEEEEENS5_IJNSA_ILi256EEENSA_ILi64EEESF_EEENS5_IJNS_12float_e4m3_tENS_13float_ue8m0_tEEEENS5_IJNS5_IJlSC_lEEENS4_6LayoutINS5_IJNS5_IJNS5_IJNSA_ILi32EEENSA_ILi4EEEEEEiEEESQ_NS5_IJSC_iEEEEEENS5_IJNS5_IJNS5_IJNSA_ILi16EEESO_EEEiEEENS5_IJNS5_IJNSA_ILi0EEESC_EEENSA_ILi512EEEEEENS5_IJSW_iEEEEEEEEEEESK_S13_NS4_8TiledMMAINS4_8MMA_AtomIJNS4_27SM100_MMA_MXF8F6F4_2x1SM_SSISI_SI_fSJ_Li256ELi64ELNS4_4UMMA5MajorE0ELS18_0ELNS17_7ScaleInE0ELS19_0EEEEEENSM_INS5_IJSC_SC_SC_EEENS5_IJSW_SW_SW_EEEEENS5_IJNS4_10UnderscoreES1F_S1F_EEEEENS5_IJNS4_28SM100_TMA_2SM_LOAD_MULTICASTES1I_EEENS5_IJNS4_14ComposedLayoutINS4_7SwizzleILi3ELi4ELi3EEENS4_18smem_ptr_flag_bitsILi8EEENSM_INS5_IJNSA_ILi8EEENSA_ILi128EEEEEENS5_IJS1Q_SC_EEEEEEENSM_INS5_IJNS5_IJNS5_IJSP_SC_EEENS5_IJSN_SC_EEEEEESC_NS5_IJSO_SB_EEEEEENS5_IJNS5_IJNS5_IJSU_SY_EEESX_EEESW_NS5_IJSC_SY_EEEEEEEEEEEvNS4_8identityENS5_IJNS4_18SM100_TMA_2SM_LOADES1I_EEES25_vS26_EENS_8epilogue10collective18CollectiveEpilogueINS2A_23Sm100TmaWarpSpecializedILi3ELi2ELi32ELb1ELb0EEEJNS5_IJS1Q_SG_SF_EEENS5_IJNSM_IS1Q_SC_EENSM_ISN_SC_EEEEENS_10bfloat16_tESL_S2J_SL_NS2A_6fusion15FusionCallbacksIS2E_NS2K_17LinearCombinationIS2J_fS2J_fLNS_15FloatRoundStyleE2EEES2F_S2I_JEEENS4_5SM1004TMEM4LOAD26SM100_TMEM_LOAD_32dp32b32xENS4_13SM90_TMA_LOADENS1K_INS1L_ILi2ELi4ELi3EEENS1N_ILi16EEENSM_INS5_IJS1P_SN_EEES1W_EEEENS4_39AutoVectorizingCopyWithAssumedAlignmentILi128EEENS4_14SM90_TMA_STOREES2Z_S31_S31_EEEvvEEEEvNT_6ParamsE) ;  /* 0xffffff5c02b87950 */ /* 0x000fea0003c3ffff */
.L_x_174:
[----:B------:R-:W-:-:S00]  /*a120*/  BRA `(.L_x_174) ;  /* 0xfffffffc00fc7947 */ /* 0x000fc0000383ffff */
[----:B------:R-:W-:-:S00]  /*a130*/  NOP ;  /* 0x0000000000007918 */ /* 0x000fc00000000000 */
        /* <DEDUP_REMOVED lines=12> */
.L_x_175:


//--------------------- .nv.global.init           --------------------------
	.section	.nv.global.init,"aw",@progbits
.nv.global.init:
	.type		$str$27,@object
	.size		$str$27,($str$28 - $str$27)
$str$27:
        /*0000*/ 	.byte	0x28, 0x61, 0x64, 0x64, 0x72, 0x65, 0x73, 0x73, 0x20, 0x26, 0x20, 0x6d, 0x61, 0x73, 0x6b, 0x29
        /*0010*/ 	.byte	0x20, 0x3d, 0x3d, 0x20, 0x30, 0x00
	.type		$str$28,@object
	.size		$str$28,($str$26 - $str$28)
$str$28:
        /*0016*/ 	.byte	0x2f, 0x74, 0x6d, 0x70, 0x2f, 0x63, 0x75, 0x74, 0x6c, 0x61, 0x73, 0x73, 0x5f, 0x73, 0x77, 0x65
        /*0026*/ 	.byte	0x65, 0x70, 0x5f, 0x73, 0x72, 0x63, 0x2f, 0x69, 0x6e, 0x63, 0x6c, 0x75, 0x64, 0x65, 0x2f, 0x63
        /*0036*/ 	.byte	0x75, 0x74, 0x65, 0x2f, 0x70, 0x6f, 0x69, 0x6e, 0x74, 0x65, 0x72, 0x5f, 0x66, 0x6c, 0x61, 0x67
        /*0046*/ 	.byte	0x67, 0x65, 0x64, 0x2e, 0x68, 0x70, 0x70, 0x00
	.type		$str$26,@object
	.size		$str$26,($str$25 - $str$26)
$str$26:
        /*004e*/ 	.byte	0x2f, 0x74, 0x6d, 0x70, 0x2f, 0x63, 0x75, 0x74, 0x6c, 0x61, 0x73, 0x73, 0x5f, 0x73, 0x77, 0x65
        /*005e*/ 	.byte	0x65, 0x70, 0x5f, 0x73, 0x72, 0x63, 0x2f, 0x69, 0x6e, 0x63, 0x6c, 0x75, 0x64, 0x65, 0x2f, 0x63
        /*006e*/ 	.byte	0x75, 0x74, 0x65, 0x2f, 0x61, 0x74, 0x6f, 0x6d, 0x2f, 0x63, 0x6f, 0x70, 0x79, 0x5f, 0x74, 0x72
        /*007e*/ 	.byte	0x61, 0x69, 0x74, 0x73, 0x5f, 0x73, 0x6d, 0x31, 0x30, 0x30, 0x2e, 0x68, 0x70, 0x70, 0x00
	.type		$str$25,@object
	.size		$str$25,(__unnamed_1 - $str$25)
$str$25:
        /*008d*/ 	.byte	0x28, 0x28, 0x75, 0x69, 0x6e, 0x74, 0x33, 0x32, 0x5f, 0x74, 0x28, 0x74, 0x68, 0x72, 0x65, 0x61
        /*009d*/ 	.byte	0x64, 0x49, 0x64, 0x78, 0x2e, 0x78, 0x29, 0x20, 0x2f, 0x20, 0x33, 0x32, 0x29, 0x20, 0x25, 0x20
        /*00ad*/ 	.byte	0x34, 0x29, 0x20, 0x3d, 0x3d, 0x20, 0x28, 0x28, 0x28, 0x74, 0x6d, 0x65, 0x6d, 0x5f, 0x61, 0x64
        /*00bd*/ 	.byte	0x64, 0x72, 0x20, 0x3e, 0x3e, 0x20, 0x31, 0x36, 0x29, 0x20, 0x2f, 0x20, 0x33, 0x32, 0x29, 0x20
        /*00cd*/ 	.byte	0x25, 0x20, 0x34, 0x29, 0x00
	.type		__unnamed_1,@object
	.size		__unnamed_1,(__unnamed_2 - __unnamed_1)
__unnamed_1:
        /*00d2*/ 	.byte	0x61, 0x75, 0x74, 0x6f, 0x20, 0x63, 0x75, 0x74, 0x65, 0x3a, 0x3a, 0x61, 0x73, 0x5f, 0x70, 0x6f
        /* <DEDUP_REMOVED lines=24> */
        /*0262*/ 	.byte	0x34, 0x30, 0x39, 0x36, 0x3e, 0x3e, 0x3e, 0x3e, 0x5d, 0x00
	.type		__unnamed_2,@object
	.size		__unnamed_2,(.L_2 - __unnamed_2)
__unnamed_2:
        /* <DEDUP_REMOVED lines=42> */
        /*050c*/ 	.byte	0x3e, 0x3e, 0x5d, 0x00
.L_2:


//--------------------- .nv.shared._ZN7cutlass13device_kernelINS_4gemm6kernel13GemmUniversalIN4cute5tupleIJiiiiEEENS1_10collective13CollectiveMmaINS1_46MainloopSm100TmaUmmaWarpSpecializedBlockScaledILi4ELi2ELi2ENS5_IJNS4_1CILi2EEESB_NSA_ILi1EEEEEEEENS5_IJNSA_ILi256EEENSA_ILi64EEESF_EEENS5_IJNS_12float_e4m3_tENS_13float_ue8m0_tEEEENS5_IJNS5_IJlSC_lEEENS4_6LayoutINS5_IJNS5_IJNS5_IJNSA_ILi32EEENSA_ILi4EEEEEEiEEESQ_NS5_IJSC_iEEEEEENS5_IJNS5_IJNS5_IJNSA_ILi16EEESO_EEEiEEENS5_IJNS5_IJNSA_ILi0EEESC_EEENSA_ILi512EEEEEENS5_IJSW_iEEEEEEEEEEESK_S13_NS4_8TiledMMAINS4_8MMA_AtomIJNS4_27SM100_MMA_MXF8F6F4_2x1SM_SSISI_SI_fSJ_Li256ELi64ELNS4_4UMMA5MajorE0ELS18_0ELNS17_7ScaleInE0ELS19_0EEEEEENSM_INS5_IJSC_SC_SC_EEENS5_IJSW_SW_SW_EEEEENS5_IJNS4_10UnderscoreES1F_S1F_EEEEENS5_IJNS4_28SM100_TMA_2SM_LOAD_MULTICASTES1I_EEENS5_IJNS4_14ComposedLayoutINS4_7SwizzleILi3ELi4ELi3EEENS4_18smem_ptr_flag_bitsILi8EEENSM_INS5_IJNSA_ILi8EEENSA_ILi128EEEEEENS5_IJS1Q_SC_EEEEEEENSM_INS5_IJNS5_IJNS5_IJSP_SC_EEENS5_IJSN_SC_EEEEEESC_NS5_IJSO_SB_EEEEEENS5_IJNS5_IJNS5_IJSU_SY_EEESX_EEESW_NS5_IJSC_SY_EEEEEEEEEEEvNS4_8identityENS5_IJNS4_18SM100_TMA_2SM_LOADES1I_EEES25_vS26_EENS_8epilogue10collective18CollectiveEpilogueINS2A_23Sm100TmaWarpSpecializedILi3ELi2ELi32ELb1ELb0EEEJNS5_IJS1Q_SG_SF_EEENS5_IJNSM_IS1Q_SC_EENSM_ISN_SC_EEEEENS_10bfloat16_tESL_S2J_SL_NS2A_6fusion15FusionCallbacksIS2E_NS2K_17LinearCombinationIS2J_fS2J_fLNS_15FloatRoundStyleE2EEES2F_S2I_JEEENS4_5SM1004TMEM4LOAD26SM100_TMEM_LOAD_32dp32b32xENS4_13SM90_TMA_LOADENS1K_INS1L_ILi2ELi4ELi3EEENS1N_ILi16EEENSM_INS5_IJS1P_SN_EEES1W_EEEENS4_39AutoVectorizingCopyWithAssumedAlignmentILi128EEENS4_14SM90_TMA_STOREES2Z_S31_S31_EEEvvEEEEvNT_6ParamsE --------------------------
	.section	.nv.shared._ZN7cutlass13device_kernelINS_4gemm6kernel13GemmUniversalIN4cute5tupleIJiiiiEEENS1_10collective13CollectiveMmaINS1_46MainloopSm100TmaUmmaWarpSpecializedBlockScaledILi4ELi2ELi2ENS5_IJNS4_1CILi2EEESB_NSA_ILi1EEEEEEEENS5_IJNSA_ILi256EEENSA_ILi64EEESF_EEENS5_IJNS_12float_e4m3_tENS_13float_ue8m0_tEEEENS5_IJNS5_IJlSC_lEEENS4_6LayoutINS5_IJNS5_IJNS5_IJNSA_ILi32EEENSA_ILi4EEEEEEiEEESQ_NS5_IJSC_iEEEEEENS5_IJNS5_IJNS5_IJNSA_ILi16EEESO_EEEiEEENS5_IJNS5_IJNSA_ILi0EEESC_EEENSA_ILi512EEEEEENS5_IJSW_iEEEEEEEEEEESK_S13_NS4_8TiledMMAINS4_8MMA_AtomIJNS4_27SM100_MMA_MXF8F6F4_2x1SM_SSISI_SI_fSJ_Li256ELi64ELNS4_4UMMA5MajorE0ELS18_0ELNS17_7ScaleInE0ELS19_0EEEEEENSM_INS5_IJSC_SC_SC_EEENS5_IJSW_SW_SW_EEEEENS5_IJNS4_10UnderscoreES1F_S1F_EEEEENS5_IJNS4_28SM100_TMA_2SM_LOAD_MULTICASTES1I_EEENS5_IJNS4_14ComposedLayoutINS4_7SwizzleILi3ELi4ELi3EEENS4_18smem_ptr_flag_bitsILi8EEENSM_INS5_IJNSA_ILi8EEENSA_ILi128EEEEEENS5_IJS1Q_SC_EEEEEEENSM_INS5_IJNS5_IJNS5_IJSP_SC_EEENS5_IJSN_SC_EEEEEESC_NS5_IJSO_SB_EEEEEENS5_IJNS5_IJNS5_IJSU_SY_EEESX_EEESW_NS5_IJSC_SY_EEEEEEEEEEEvNS4_8identityENS5_IJNS4_18SM100_TMA_2SM_LOADES1I_EEES25_vS26_EENS_8epilogue10collective18CollectiveEpilogueINS2A_23Sm100TmaWarpSpecializedILi3ELi2ELi32ELb1ELb0EEEJNS5_IJS1Q_SG_SF_EEENS5_IJNSM_IS1Q_SC_EENSM_ISN_SC_EEEEENS_10bfloat16_tESL_S2J_SL_NS2A_6fusion15FusionCallbacksIS2E_NS2K_17LinearCombinationIS2J_fS2J_fLNS_15FloatRoundStyleE2EEES2F_S2I_JEEENS4_5SM1004TMEM4LOAD26SM100_TMEM_LOAD_32dp32b32xENS4_13SM90_TMA_LOADENS1K_INS1L_ILi2ELi4ELi3EEENS1N_ILi16EEENSM_INS5_IJS1P_SN_EEES1W_EEEENS4_39AutoVectorizingCopyWithAssumedAlignmentILi128EEENS4_14SM90_TMA_STOREES2Z_S31_S31_EEEvvEEEEvNT_6ParamsE,"aw",@nobits
	.sectionflags	@""
	.align	16
	.zero		1024


//--------------------- .nv.shared.reserved.0     --------------------------
	.section	.nv.shared.reserved.0,"aw",@nobits
	.weak		__nv_reservedSMEM_offset_0_alias
	.size		__nv_reservedSMEM_offset_0_alias, 0, 64
	.other		__nv_reservedSMEM_offset_0_alias,@"STO_CUDA_RESERVED_SHARED STV_DEFAULT"
__nv_reservedSMEM_offset_0_alias:
	.zero		0
.nv.shared.reserved.0:
	.zero		64
	.weak		__nv_reservedSMEM_tcgen05_partition
	.type		__nv_reservedSMEM_tcgen05_partition,@object
	.size		__nv_reservedSMEM_tcgen05_partition,(.L_0 - __nv_reservedSMEM_tcgen05_partition)
__nv_reservedSMEM_tcgen05_partition:
	.zero		32
.L_0:


//--------------------- .nv.global                --------------------------
	.section	.nv.global,"aw",@nobits
.nv.global:
	.type		_ZN40_INTERNAL_81d1fd45_4_k_cu_2c92f6ca_344934cute1_E,@object
	.size		_ZN40_INTERNAL_81d1fd45_4_k_cu_2c92f6ca_344934cute1_E,(_ZN40_INTERNAL_81d1fd45_4_k_cu_2c92f6ca_344934cuda3std3__45__cpo6cbeginE - _ZN40_INTERNAL_81d1fd45_4_k_cu_2c92f6ca_344934cute1_E)
_ZN40_INTERNAL_81d1fd45_4_k_cu_2c92f6ca_344934cute1_E:
	.zero		1
	.type		_ZN40_INTERNAL_81d1fd45_4_k_cu_2c92f6ca_344934cuda3std3__45__cpo6cbeginE,@object
	.size		_ZN40_INTERNAL_81d1fd45_4_k_cu_2c92f6ca_344934cuda3std3__45__cpo6cbeginE,(_ZN40_INTERNAL_81d1fd45_4_k_cu_2c92f6ca_344934cuda3std3__48in_placeE - _ZN40_INTERNAL_81d1fd45_4_k_cu_2c92f6ca_344934cuda3std3__45__cpo6cbeginE)
_ZN40_INTERNAL_81d1fd45_4_k_cu_2c92f6ca_344934cuda3std3__45__cpo6cbeginE:
	.zero		1
	.type		_ZN40_INTERNAL_81d1fd45_4_k_cu_2c92f6ca_344934cuda3std3__48in_placeE,@object
	.size		_ZN40_INTERNAL_81d1fd45_4_k_cu_2c92f6ca_344934cuda3std3__48in_placeE,(_ZN40_INTERNAL_81d1fd45_4_k_cu_2c92f6ca_344934cuda3std6ranges3__45__cpo9iter_moveE - _ZN40_INTERNAL_81d1fd45_4_k_cu_2c92f6ca_344934cuda3std3__48in_placeE)
_ZN40_INTERNAL_81d1fd45_4_k_cu_2c92f6ca_344934cuda3std3__48in_placeE:
	.zero		1
	.type		_ZN40_INTERNAL_81d1fd45_4_k_cu_2c92f6ca_344934cuda3std6ranges3__45__cpo9iter_moveE,@object
	.size		_ZN40_INTERNAL_81d1fd45_4_k_cu_2c92f6ca_344934cuda3std6ranges3__45__cpo9iter_moveE,(_ZN40_INTERNAL_81d1fd45_4_k_cu_2c92f6ca_344934cuda3std3__45__cpo5beginE - _ZN40_INTERNAL_81d1fd45_4_k_cu_2c92f6ca_344934cuda3std6ranges3__45__cpo9iter_moveE)
_ZN40_INTERNAL_81d1fd45_4_k_cu_2c92f6ca_344934cuda3std6ranges3__45__cpo9iter_moveE:
	.zero		1
	.type		_ZN40_INTERNAL_81d1fd45_4_k_cu_2c92f6ca_344934cuda3std3__45__cpo5beginE,@object
	.size		_ZN40_INTERNAL_81d1fd45_4_k_cu_2c92f6ca_344934cuda3std3__45__cpo5beginE,(_ZN40_INTERNAL_81d1fd45_4_k_cu_2c92f6ca_344934cuda3std3__442_GLOBAL__N__81d1fd45_4_k_cu_2c92f6ca_344936ignoreE - _ZN40_INTERNAL_81d1fd45_4_k_cu_2c92f6ca_344934cuda3std3__45__cpo5beginE)
_ZN40_INTERNAL_81d1fd45_4_k_cu_2c92f6ca_344934cuda3std3__45__cpo5beginE:
	.zero		1
	.type		_ZN40_INTERNAL_81d1fd45_4_k_cu_2c92f6ca_344934cuda3std3__442_GLOBAL__N__81d1fd45_4_k_cu_2c92f6ca_344936ignoreE,@object
	.size		_ZN40_INTERNAL_81d1fd45_4_k_cu_2c92f6ca_344934cuda3std3__442_GLOBAL__N__81d1fd45_4_k_cu_2c92f6ca_344936ignoreE,(_ZN40_INTERNAL_81d1fd45_4_k_cu_2c92f6ca_344934cute7productE - _ZN40_INTERNAL_81d1fd45_4_k_cu_2c92f6ca_344934cuda3std3__442_GLOBAL__N__81d1fd45_4_k_cu_2c92f6ca_344936ignoreE)
_ZN40_INTERNAL_81d1fd45_4_k_cu_2c92f6ca_344934cuda3std3__442_GLOBAL__N__81d1fd45_4_k_cu_2c92f6ca_344936ignoreE:
	.zero		1
	.type		_ZN40_INTERNAL_81d1fd45_4_k_cu_2c92f6ca_344934cute7productE,@object
	.size		_ZN40_INTERNAL_81d1fd45_4_k_cu_2c92f6ca_344934cute7productE,(_ZN40_INTERNAL_81d1fd45_4_k_cu_2c92f6ca_344934cuda3std3__45__cpo3endE - _ZN40_INTERNAL_81d1fd45_4_k_cu_2c92f6ca_344934cute7productE)
_ZN40_INTERNAL_81d1fd45_4_k_cu_2c92f6ca_344934cute7productE:
	.zero		1
	.type		_ZN40_INTERNAL_81d1fd45_4_k_cu_2c92f6ca_344934cuda3std3__45__cpo3endE,@object
	.size		_ZN40_INTERNAL_81d1fd45_4_k_cu_2c92f6ca_344934cuda3std3__45__cpo3endE,(_ZN40_INTERNAL_81d1fd45_4_k_cu_2c92f6ca_344934cuda3std3__419piecewise_constructE - _ZN40_INTERNAL_81d1fd45_4_k_cu_2c92f6ca_344934cuda3std3__45__cpo3endE)
_ZN40_INTERNAL_81d1fd45_4_k_cu_2c92f6ca_344934cuda3std3__45__cpo3endE:
	.zero		1
	.type		_ZN40_INTERNAL_81d1fd45_4_k_cu_2c92f6ca_344934cuda3std3__419piecewise_constructE,@object
	.size		_ZN40_INTERNAL_81d1fd45_4_k_cu_2c92f6ca_344934cuda3std3__419piecewise_constructE,(_ZN40_INTERNAL_81d1fd45_4_k_cu_2c92f6ca_344934cuda3std3__45__cpo4cendE - _ZN40_INTERNAL_81d1fd45_4_k_cu_2c92f6ca_344934cuda3std3__419piecewise_constructE)
_ZN40_INTERNAL_81d1fd45_4_k_cu_2c92f6ca_344934cuda3std3__419piecewise_constructE:
	.zero		1
	.type		_ZN40_INTERNAL_81d1fd45_4_k_cu_2c92f6ca_344934cuda3std3__45__cpo4cendE,@object
	.size		_ZN40_INTERNAL_81d1fd45_4_k_cu_2c92f6ca_344934cuda3std3__45__cpo4cendE,(_ZN40_INTERNAL_81d1fd45_4_k_cu_2c92f6ca_344934cuda3std6ranges3__45__cpo4swapE - _ZN40_INTERNAL_81d1fd45_4_k_cu_2c92f6ca_344934cuda3std3__45__cpo4cendE)
_ZN40_INTERNAL_81d1fd45_4_k_cu_2c92f6ca_344934cuda3std3__45__cpo4cendE:
	.zero		1
	.type		_ZN40_INTERNAL_81d1fd45_4_k_cu_2c92f6ca_344934cuda3std6ranges3__45__cpo4swapE,@object
	.size		_ZN40_INTERNAL_81d1fd45_4_k_cu_2c92f6ca_344934cuda3std6ranges3__45__cpo4swapE,(.L_10 - _ZN40_INTERNAL_81d1fd45_4_k_cu_2c92f6ca_344934cuda3std6ranges3__45__cpo4swapE)
_ZN40_INTERNAL_81d1fd45_4_k_cu_2c92f6ca_344934cuda3std6ranges3__45__cpo4swapE:
	.zero		1
.L_10:


//--------------------- .nv.constant0._ZN7cutlass13device_kernelINS_4gemm6kernel13GemmUniversalIN4cute5tupleIJiiiiEEENS1_10collective13CollectiveMmaINS1_46MainloopSm100TmaUmmaWarpSpecializedBlockScaledILi4ELi2ELi2ENS5_IJNS4_1CILi2EEESB_NSA_ILi1EEEEEEEENS5_IJNSA_ILi256EEENSA_ILi64EEESF_EEENS5_IJNS_12float_e4m3_tENS_13float_ue8m0_tEEEENS5_IJNS5_IJlSC_lEEENS4_6LayoutINS5_IJNS5_IJNS5_IJNSA_ILi32EEENSA_ILi4EEEEEEiEEESQ_NS5_IJSC_iEEEEEENS5_IJNS5_IJNS5_IJNSA_ILi16EEESO_EEEiEEENS5_IJNS5_IJNSA_ILi0EEESC_EEENSA_ILi512EEEEEENS5_IJSW_iEEEEEEEEEEESK_S13_NS4_8TiledMMAINS4_8MMA_AtomIJNS4_27SM100_MMA_MXF8F6F4_2x1SM_SSISI_SI_fSJ_Li256ELi64ELNS4_4UMMA5MajorE0ELS18_0ELNS17_7ScaleInE0ELS19_0EEEEEENSM_INS5_IJSC_SC_SC_EEENS5_IJSW_SW_SW_EEEEENS5_IJNS4_10UnderscoreES1F_S1F_EEEEENS5_IJNS4_28SM100_TMA_2SM_LOAD_MULTICASTES1I_EEENS5_IJNS4_14ComposedLayoutINS4_7SwizzleILi3ELi4ELi3EEENS4_18smem_ptr_flag_bitsILi8EEENSM_INS5_IJNSA_ILi8EEENSA_ILi128EEEEEENS5_IJS1Q_SC_EEEEEEENSM_INS5_IJNS5_IJNS5_IJSP_SC_EEENS5_IJSN_SC_EEEEEESC_NS5_IJSO_SB_EEEEEENS5_IJNS5_IJNS5_IJSU_SY_EEESX_EEESW_NS5_IJSC_SY_EEEEEEEEEEEvNS4_8identityENS5_IJNS4_18SM100_TMA_2SM_LOADES1I_EEES25_vS26_EENS_8epilogue10collective18CollectiveEpilogueINS2A_23Sm100TmaWarpSpecializedILi3ELi2ELi32ELb1ELb0EEEJNS5_IJS1Q_SG_SF_EEENS5_IJNSM_IS1Q_SC_EENSM_ISN_SC_EEEEENS_10bfloat16_tESL_S2J_SL_NS2A_6fusion15FusionCallbacksIS2E_NS2K_17LinearCombinationIS2J_fS2J_fLNS_15FloatRoundStyleE2EEES2F_S2I_JEEENS4_5SM1004TMEM4LOAD26SM100_TMEM_LOAD_32dp32b32xENS4_13SM90_TMA_LOADENS1K_INS1L_ILi2ELi4ELi3EEENS1N_ILi16EEENSM_INS5_IJS1P_SN_EEES1W_EEEENS4_39AutoVectorizingCopyWithAssumedAlignmentILi128EEENS4_14SM90_TMA_STOREES2Z_S31_S31_EEEvvEEEEvNT_6ParamsE --------------------------
	.section	.nv.constant0._ZN7cutlass13device_kernelINS_4gemm6kernel13GemmUniversalIN4cute5tupleIJiiiiEEENS1_10collective13CollectiveMmaINS1_46MainloopSm100TmaUmmaWarpSpecializedBlockScaledILi4ELi2ELi2ENS5_IJNS4_1CILi2EEESB_NSA_ILi1EEEEEEEENS5_IJNSA_ILi256EEENSA_ILi64EEESF_EEENS5_IJNS_12float_e4m3_tENS_13float_ue8m0_tEEEENS5_IJNS5_IJlSC_lEEENS4_6LayoutINS5_IJNS5_IJNS5_IJNSA_ILi32EEENSA_ILi4EEEEEEiEEESQ_NS5_IJSC_iEEEEEENS5_IJNS5_IJNS5_IJNSA_ILi16EEESO_EEEiEEENS5_IJNS5_IJNSA_ILi0EEESC_EEENSA_ILi512EEEEEENS5_IJSW_iEEEEEEEEEEESK_S13_NS4_8TiledMMAINS4_8MMA_AtomIJNS4_27SM100_MMA_MXF8F6F4_2x1SM_SSISI_SI_fSJ_Li256ELi64ELNS4_4UMMA5MajorE0ELS18_0ELNS17_7ScaleInE0ELS19_0EEEEEENSM_INS5_IJSC_SC_SC_EEENS5_IJSW_SW_SW_EEEEENS5_IJNS4_10UnderscoreES1F_S1F_EEEEENS5_IJNS4_28SM100_TMA_2SM_LOAD_MULTICASTES1I_EEENS5_IJNS4_14ComposedLayoutINS4_7SwizzleILi3ELi4ELi3EEENS4_18smem_ptr_flag_bitsILi8EEENSM_INS5_IJNSA_ILi8EEENSA_ILi128EEEEEENS5_IJS1Q_SC_EEEEEEENSM_INS5_IJNS5_IJNS5_IJSP_SC_EEENS5_IJSN_SC_EEEEEESC_NS5_IJSO_SB_EEEEEENS5_IJNS5_IJNS5_IJSU_SY_EEESX_EEESW_NS5_IJSC_SY_EEEEEEEEEEEvNS4_8identityENS5_IJNS4_18SM100_TMA_2SM_LOADES1I_EEES25_vS26_EENS_8epilogue10collective18CollectiveEpilogueINS2A_23Sm100TmaWarpSpecializedILi3ELi2ELi32ELb1ELb0EEEJNS5_IJS1Q_SG_SF_EEENS5_IJNSM_IS1Q_SC_EENSM_ISN_SC_EEEEENS_10bfloat16_tESL_S2J_SL_NS2A_6fusion15FusionCallbacksIS2E_NS2K_17LinearCombinationIS2J_fS2J_fLNS_15FloatRoundStyleE2EEES2F_S2I_JEEENS4_5SM1004TMEM4LOAD26SM100_TMEM_LOAD_32dp32b32xENS4_13SM90_TMA_LOADENS1K_INS1L_ILi2ELi4ELi3EEENS1N_ILi16EEENSM_INS5_IJS1P_SN_EEES1W_EEEENS4_39AutoVectorizingCopyWithAssumedAlignmentILi128EEENS4_14SM90_TMA_STOREES2Z_S31_S31_EEEvvEEEEvNT_6ParamsE,"a",@progbits
	.sectionflags	@""
	.align	4
.nv.constant0._ZN7cutlass13device_kernelINS_4gemm6kernel13GemmUniversalIN4cute5tupleIJiiiiEEENS1_10collective13CollectiveMmaINS1_46MainloopSm100TmaUmmaWarpSpecializedBlockScaledILi4ELi2ELi2ENS5_IJNS4_1CILi2EEESB_NSA_ILi1EEEEEEEENS5_IJNSA_ILi256EEENSA_ILi64EEESF_EEENS5_IJNS_12float_e4m3_tENS_13float_ue8m0_tEEEENS5_IJNS5_IJlSC_lEEENS4_6LayoutINS5_IJNS5_IJNS5_IJNSA_ILi32EEENSA_ILi4EEEEEEiEEESQ_NS5_IJSC_iEEEEEENS5_IJNS5_IJNS5_IJNSA_ILi16EEESO_EEEiEEENS5_IJNS5_IJNSA_ILi0EEESC_EEENSA_ILi512EEEEEENS5_IJSW_iEEEEEEEEEEESK_S13_NS4_8TiledMMAINS4_8MMA_AtomIJNS4_27SM100_MMA_MXF8F6F4_2x1SM_SSISI_SI_fSJ_Li256ELi64ELNS4_4UMMA5MajorE0ELS18_0ELNS17_7ScaleInE0ELS19_0EEEEEENSM_INS5_IJSC_SC_SC_EEENS5_IJSW_SW_SW_EEEEENS5_IJNS4_10UnderscoreES1F_S1F_EEEEENS5_IJNS4_28SM100_TMA_2SM_LOAD_MULTICASTES1I_EEENS5_IJNS4_14ComposedLayoutINS4_7SwizzleILi3ELi4ELi3EEENS4_18smem_ptr_flag_bitsILi8EEENSM_INS5_IJNSA_ILi8EEENSA_ILi128EEEEEENS5_IJS1Q_SC_EEEEEEENSM_INS5_IJNS5_IJNS5_IJSP_SC_EEENS5_IJSN_SC_EEEEEESC_NS5_IJSO_SB_EEEEEENS5_IJNS5_IJNS5_IJSU_SY_EEESX_EEESW_NS5_IJSC_SY_EEEEEEEEEEEvNS4_8identityENS5_IJNS4_18SM100_TMA_2SM_LOADES1I_EEES25_vS26_EENS_8epilogue10collective18CollectiveEpilogueINS2A_23Sm100TmaWarpSpecializedILi3ELi2ELi32ELb1ELb0EEEJNS5_IJS1Q_SG_SF_EEENS5_IJNSM_IS1Q_SC_EENSM_ISN_SC_EEEEENS_10bfloat16_tESL_S2J_SL_NS2A_6fusion15FusionCallbacksIS2E_NS2K_17LinearCombinationIS2J_fS2J_fLNS_15FloatRoundStyleE2EEES2F_S2I_JEEENS4_5SM1004TMEM4LOAD26SM100_TMEM_LOAD_32dp32b32xENS4_13SM90_TMA_LOADENS1K_INS1L_ILi2ELi4ELi3EEENS1N_ILi16EEENSM_INS5_IJS1P_SN_EEES1W_EEEENS4_39AutoVectorizingCopyWithAssumedAlignmentILi128EEENS4_14SM90_TMA_STOREES2Z_S31_S31_EEEvvEEEEvNT_6ParamsE:
	.zero		3968


//--------------------- SYMBOLS --------------------------

	.type		.nv.reservedSmem.offset0,@object
	.size		.nv.reservedSmem.offset0,0x4
	.type		.nv.reservedSmem.cap,@object
	.size		.nv.reservedSmem.cap,0x4
	.type		__assertfail,@function
